//
// Generated by NVIDIA NVVM Compiler
//
// Compiler Build ID: CL-36424714
// Cuda compilation tools, release 13.0, V13.0.88
// Based on NVVM 20.0.0
//

.version 9.0
.target sm_100
.address_size 64

	// .globl	_Z9Torus_DivPfS_S_
.const .align 8 .b8 torus[32];
.const .align 4 .b8 f_info[12];

.visible .entry _Z9Torus_DivPfS_S_(
	.param .u64 .ptr .align 1 _Z9Torus_DivPfS_S__param_0,
	.param .u64 .ptr .align 1 _Z9Torus_DivPfS_S__param_1,
	.param .u64 .ptr .align 1 _Z9Torus_DivPfS_S__param_2
)
{
	.reg .pred 	%p<11>;
	.reg .b32 	%r<72>;
	.reg .b32 	%f<105>;
	.reg .b64 	%rd<50>;

	ld.param.u64 	%rd5, [_Z9Torus_DivPfS_S__param_0];
	ld.param.u64 	%rd6, [_Z9Torus_DivPfS_S__param_1];
	ld.param.u64 	%rd7, [_Z9Torus_DivPfS_S__param_2];
	cvta.to.global.u64 	%rd1, %rd7;
	cvta.to.global.u64 	%rd2, %rd6;
	cvta.to.global.u64 	%rd3, %rd5;
	ld.const.f32 	%f4, [torus+12];
	mul.f32 	%f1, %f4, %f4;
	ld.const.v2.f32 	{%f5, %f6}, [torus+16];
	mul.f32 	%f2, %f5, %f5;
	mul.f32 	%f3, %f6, %f6;
	ld.const.u32 	%r1, [f_info];
	setp.lt.s32 	%p1, %r1, 1;
	@%p1 bra 	$L__BB0_14;
	ld.const.u32 	%r2, [f_info+4];
	ld.const.u32 	%r23, [f_info+8];
	ld.const.u32 	%r4, [torus+8];
	ld.const.u64 	%rd8, [torus+24];
	cvta.to.global.u64 	%rd4, %rd8;
	min.s32 	%r24, %r2, %r23;
	setp.lt.s32 	%p2, %r24, 1;
	@%p2 bra 	$L__BB0_14;
	ld.const.v2.u32 	{%r8, %r7}, [torus];
	and.b32  	%r5, %r23, 2147483644;
	mad.lo.s32 	%r6, %r2, %r23, %r23;
	mov.b32 	%r67, 0;
$L__BB0_3:
	add.s32 	%r27, %r67, -1;
	rem.s32 	%r28, %r27, %r8;
	mul.lo.s32 	%r10, %r2, %r28;
	mov.b32 	%r68, 0;
$L__BB0_4:
	setp.lt.u32 	%p3, %r23, 4;
	add.s32 	%r30, %r68, -1;
	rem.s32 	%r31, %r30, %r7;
	mul.lo.s32 	%r32, %r2, %r67;
	add.s32 	%r33, %r32, %r68;
	mul.lo.s32 	%r12, %r33, %r23;
	add.s32 	%r34, %r10, %r68;
	mul.lo.s32 	%r13, %r34, %r23;
	add.s32 	%r35, %r32, %r31;
	mul.lo.s32 	%r14, %r35, %r23;
	mul.lo.s32 	%r15, %r6, %r68;
	mov.b32 	%r71, 0;
	@%p3 bra 	$L__BB0_7;
	mov.b32 	%r69, 0;
$L__BB0_6:
	.pragma "nounroll";
	add.s32 	%r37, %r69, -1;
	rem.s32 	%r38, %r37, %r4;
	add.s32 	%r39, %r12, %r69;
	mul.wide.s32 	%rd9, %r39, 4;
	add.s64 	%rd10, %rd3, %rd9;
	ld.global.f32 	%f7, [%rd10];
	add.s32 	%r40, %r13, %r69;
	mul.wide.s32 	%rd11, %r40, 4;
	add.s64 	%rd12, %rd3, %rd11;
	ld.global.f32 	%f8, [%rd12];
	sub.f32 	%f9, %f7, %f8;
	div.rn.f32 	%f10, %f9, %f1;
	add.s64 	%rd13, %rd4, %rd9;
	st.global.f32 	[%rd13], %f10;
	add.s64 	%rd14, %rd2, %rd9;
	ld.global.f32 	%f11, [%rd14];
	add.s32 	%r41, %r14, %r69;
	mul.wide.s32 	%rd15, %r41, 4;
	add.s64 	%rd16, %rd2, %rd15;
	ld.global.f32 	%f12, [%rd16];
	sub.f32 	%f13, %f11, %f12;
	div.rn.f32 	%f14, %f13, %f2;
	add.f32 	%f15, %f10, %f14;
	st.global.f32 	[%rd13], %f15;
	add.s64 	%rd17, %rd1, %rd9;
	ld.global.f32 	%f16, [%rd17];
	add.s32 	%r42, %r15, %r38;
	mul.wide.s32 	%rd18, %r42, 4;
	add.s64 	%rd19, %rd1, %rd18;
	ld.global.f32 	%f17, [%rd19];
	sub.f32 	%f18, %f16, %f17;
	div.rn.f32 	%f19, %f18, %f3;
	add.f32 	%f20, %f15, %f19;
	st.global.f32 	[%rd13], %f20;
	add.s32 	%r43, %r69, 1;
	rem.s32 	%r44, %r69, %r4;
	ld.global.f32 	%f21, [%rd10+4];
	ld.global.f32 	%f22, [%rd12+4];
	sub.f32 	%f23, %f21, %f22;
	div.rn.f32 	%f24, %f23, %f1;
	st.global.f32 	[%rd13+4], %f24;
	ld.global.f32 	%f25, [%rd14+4];
	ld.global.f32 	%f26, [%rd16+4];
	sub.f32 	%f27, %f25, %f26;
	div.rn.f32 	%f28, %f27, %f2;
	add.f32 	%f29, %f24, %f28;
	st.global.f32 	[%rd13+4], %f29;
	ld.global.f32 	%f30, [%rd17+4];
	add.s32 	%r45, %r15, %r44;
	mul.wide.s32 	%rd20, %r45, 4;
	add.s64 	%rd21, %rd1, %rd20;
	ld.global.f32 	%f31, [%rd21];
	sub.f32 	%f32, %f30, %f31;
	div.rn.f32 	%f33, %f32, %f3;
	add.f32 	%f34, %f29, %f33;
	st.global.f32 	[%rd13+4], %f34;
	add.s32 	%r46, %r69, 2;
	rem.s32 	%r47, %r43, %r4;
	ld.global.f32 	%f35, [%rd10+8];
	ld.global.f32 	%f36, [%rd12+8];
	sub.f32 	%f37, %f35, %f36;
	div.rn.f32 	%f38, %f37, %f1;
	st.global.f32 	[%rd13+8], %f38;
	ld.global.f32 	%f39, [%rd14+8];
	ld.global.f32 	%f40, [%rd16+8];
	sub.f32 	%f41, %f39, %f40;
	div.rn.f32 	%f42, %f41, %f2;
	add.f32 	%f43, %f38, %f42;
	st.global.f32 	[%rd13+8], %f43;
	ld.global.f32 	%f44, [%rd17+8];
	add.s32 	%r48, %r15, %r47;
	mul.wide.s32 	%rd22, %r48, 4;
	add.s64 	%rd23, %rd1, %rd22;
	ld.global.f32 	%f45, [%rd23];
	sub.f32 	%f46, %f44, %f45;
	div.rn.f32 	%f47, %f46, %f3;
	add.f32 	%f48, %f43, %f47;
	st.global.f32 	[%rd13+8], %f48;
	rem.s32 	%r49, %r46, %r4;
	ld.global.f32 	%f49, [%rd10+12];
	ld.global.f32 	%f50, [%rd12+12];
	sub.f32 	%f51, %f49, %f50;
	div.rn.f32 	%f52, %f51, %f1;
	st.global.f32 	[%rd13+12], %f52;
	ld.global.f32 	%f53, [%rd14+12];
	ld.global.f32 	%f54, [%rd16+12];
	sub.f32 	%f55, %f53, %f54;
	div.rn.f32 	%f56, %f55, %f2;
	add.f32 	%f57, %f52, %f56;
	st.global.f32 	[%rd13+12], %f57;
	ld.global.f32 	%f58, [%rd17+12];
	add.s32 	%r50, %r15, %r49;
	mul.wide.s32 	%rd24, %r50, 4;
	add.s64 	%rd25, %rd1, %rd24;
	ld.global.f32 	%f59, [%rd25];
	sub.f32 	%f60, %f58, %f59;
	div.rn.f32 	%f61, %f60, %f3;
	add.f32 	%f62, %f57, %f61;
	st.global.f32 	[%rd13+12], %f62;
	add.s32 	%r69, %r69, 4;
	setp.ne.s32 	%p4, %r69, %r5;
	mov.u32 	%r71, %r5;
	@%p4 bra 	$L__BB0_6;
$L__BB0_7:
	and.b32  	%r51, %r23, 3;
	setp.eq.s32 	%p5, %r51, 0;
	@%p5 bra 	$L__BB0_12;
	setp.eq.s32 	%p6, %r51, 1;
	@%p6 bra 	$L__BB0_10;
	add.s32 	%r52, %r71, -1;
	rem.s32 	%r53, %r52, %r4;
	add.s32 	%r54, %r12, %r71;
	mul.wide.s32 	%rd26, %r54, 4;
	add.s64 	%rd27, %rd3, %rd26;
	ld.global.f32 	%f63, [%rd27];
	add.s32 	%r55, %r13, %r71;
	mul.wide.s32 	%rd28, %r55, 4;
	add.s64 	%rd29, %rd3, %rd28;
	ld.global.f32 	%f64, [%rd29];
	sub.f32 	%f65, %f63, %f64;
	div.rn.f32 	%f66, %f65, %f1;
	add.s64 	%rd30, %rd4, %rd26;
	st.global.f32 	[%rd30], %f66;
	add.s64 	%rd31, %rd2, %rd26;
	ld.global.f32 	%f67, [%rd31];
	add.s32 	%r56, %r14, %r71;
	mul.wide.s32 	%rd32, %r56, 4;
	add.s64 	%rd33, %rd2, %rd32;
	ld.global.f32 	%f68, [%rd33];
	sub.f32 	%f69, %f67, %f68;
	div.rn.f32 	%f70, %f69, %f2;
	add.f32 	%f71, %f66, %f70;
	st.global.f32 	[%rd30], %f71;
	add.s64 	%rd34, %rd1, %rd26;
	ld.global.f32 	%f72, [%rd34];
	add.s32 	%r57, %r15, %r53;
	mul.wide.s32 	%rd35, %r57, 4;
	add.s64 	%rd36, %rd1, %rd35;
	ld.global.f32 	%f73, [%rd36];
	sub.f32 	%f74, %f72, %f73;
	div.rn.f32 	%f75, %f74, %f3;
	add.f32 	%f76, %f71, %f75;
	st.global.f32 	[%rd30], %f76;
	rem.s32 	%r58, %r71, %r4;
	ld.global.f32 	%f77, [%rd27+4];
	ld.global.f32 	%f78, [%rd29+4];
	sub.f32 	%f79, %f77, %f78;
	div.rn.f32 	%f80, %f79, %f1;
	st.global.f32 	[%rd30+4], %f80;
	ld.global.f32 	%f81, [%rd31+4];
	ld.global.f32 	%f82, [%rd33+4];
	sub.f32 	%f83, %f81, %f82;
	div.rn.f32 	%f84, %f83, %f2;
	add.f32 	%f85, %f80, %f84;
	st.global.f32 	[%rd30+4], %f85;
	ld.global.f32 	%f86, [%rd34+4];
	add.s32 	%r59, %r15, %r58;
	mul.wide.s32 	%rd37, %r59, 4;
	add.s64 	%rd38, %rd1, %rd37;
	ld.global.f32 	%f87, [%rd38];
	sub.f32 	%f88, %f86, %f87;
	div.rn.f32 	%f89, %f88, %f3;
	add.f32 	%f90, %f85, %f89;
	st.global.f32 	[%rd30+4], %f90;
	add.s32 	%r71, %r71, 2;
$L__BB0_10:
	and.b32  	%r60, %r23, 1;
	setp.eq.b32 	%p7, %r60, 1;
	not.pred 	%p8, %p7;
	@%p8 bra 	$L__BB0_12;
	add.s32 	%r61, %r71, -1;
	rem.s32 	%r62, %r61, %r4;
	add.s32 	%r63, %r12, %r71;
	mul.wide.s32 	%rd39, %r63, 4;
	add.s64 	%rd40, %rd3, %rd39;
	ld.global.f32 	%f91, [%rd40];
	add.s32 	%r64, %r13, %r71;
	mul.wide.s32 	%rd41, %r64, 4;
	add.s64 	%rd42, %rd3, %rd41;
	ld.global.f32 	%f92, [%rd42];
	sub.f32 	%f93, %f91, %f92;
	div.rn.f32 	%f94, %f93, %f1;
	add.s64 	%rd43, %rd4, %rd39;
	st.global.f32 	[%rd43], %f94;
	add.s64 	%rd44, %rd2, %rd39;
	ld.global.f32 	%f95, [%rd44];
	add.s32 	%r65, %r14, %r71;
	mul.wide.s32 	%rd45, %r65, 4;
	add.s64 	%rd46, %rd2, %rd45;
	ld.global.f32 	%f96, [%rd46];
	sub.f32 	%f97, %f95, %f96;
	div.rn.f32 	%f98, %f97, %f2;
	add.f32 	%f99, %f94, %f98;
	st.global.f32 	[%rd43], %f99;
	add.s64 	%rd47, %rd1, %rd39;
	ld.global.f32 	%f100, [%rd47];
	add.s32 	%r66, %r15, %r62;
	mul.wide.s32 	%rd48, %r66, 4;
	add.s64 	%rd49, %rd1, %rd48;
	ld.global.f32 	%f101, [%rd49];
	sub.f32 	%f102, %f100, %f101;
	div.rn.f32 	%f103, %f102, %f3;
	add.f32 	%f104, %f99, %f103;
	st.global.f32 	[%rd43], %f104;
$L__BB0_12:
	add.s32 	%r68, %r68, 1;
	setp.ne.s32 	%p9, %r68, %r2;
	@%p9 bra 	$L__BB0_4;
	add.s32 	%r67, %r67, 1;
	setp.ne.s32 	%p10, %r67, %r1;
	@%p10 bra 	$L__BB0_3;
$L__BB0_14:
	ret;

}


// ===== COMPILED SASS (sm_100) =====

	.target	sm_100

	.elftype	@"ET_EXEC"


//--------------------- .note.nv.tkinfo           --------------------------
	.section	.note.nv.tkinfo,"",@"SHT_NOTE"
	.sectionflags	@"SHF_NOTE_NV_TKINFO"
	.tkinfo
        /*0018*/ 	.word	0x00000002
        /*0030*/ 	.string	""
        /*0030*/ 	.string	"ptxas"
        /*0030*/ 	.string	"Cuda compilation tools, release 13.0, V13.0.88"
        /*0030*/ 	.string	"Build cuda_13.0.r13.0/compiler.36424714_0"
        /*0030*/ 	.string	"-arch sm_100 -m 64 "



//--------------------- .note.nv.cuinfo           --------------------------
	.section	.note.nv.cuinfo,"",@"SHT_NOTE"
	.sectionflags	@"SHF_NOTE_NV_CUINFO"
        /*0018*/ 	.short	0x0002
        /*001a*/ 	.short	0x0064
        /*001c*/ 	.short	0x0082
	.zero		2


//--------------------- .nv.info                  --------------------------
	.section	.nv.info,"",@"SHT_CUDA_INFO"
	.align	4


	//----- nvinfo : EIATTR_REGCOUNT
	.align		4
        /*0000*/ 	.byte	0x04, 0x2f
        /*0002*/ 	.short	(.L_3 - .L_2)
	.align		4
.L_2:
        /*0004*/ 	.word	index@(_Z9Torus_DivPfS_S_)
        /*0008*/ 	.word	0x00000030


	//----- nvinfo : EIATTR_FRAME_SIZE
	.align		4
.L_3:
        /*000c*/ 	.byte	0x04, 0x11
        /*000e*/ 	.short	(.L_5 - .L_4)
	.align		4
.L_4:
        /*0010*/ 	.word	index@($__internal_0_$__cuda_sm3x_div_rn_noftz_f32_slowpath)
        /*0014*/ 	.word	0x00000000


	//----- nvinfo : EIATTR_FRAME_SIZE
	.align		4
.L_5:
        /*0018*/ 	.byte	0x04, 0x11
        /*001a*/ 	.short	(.L_7 - .L_6)
	.align		4
.L_6:
        /*001c*/ 	.word	index@(_Z9Torus_DivPfS_S_)
        /*0020*/ 	.word	0x00000000


	//----- nvinfo : EIATTR_MIN_STACK_SIZE
	.align		4
.L_7:
        /*0024*/ 	.byte	0x04, 0x12
        /*0026*/ 	.short	(.L_9 - .L_8)
	.align		4
.L_8:
        /*0028*/ 	.word	index@(_Z9Torus_DivPfS_S_)
        /*002c*/ 	.word	0x00000000
.L_9:


//--------------------- .nv.compat                --------------------------
	.section	.nv.compat,"",@"SHT_CUDA_COMPAT_INFO"
	.align	4
        /*0000*/ 	.byte	0x02, 0x09, 0x00, 0x00, 0x02, 0x02, 0x01, 0x00, 0x02, 0x05, 0x05, 0x00, 0x03, 0x07, 0x01, 0x01
        /*0010*/ 	.byte	0x02, 0x03, 0x00, 0x00, 0x02, 0x06, 0x01, 0x00, 0x04, 0x0b, 0x08, 0x00, 0x01, 0x00, 0x00, 0x00
        /*0020*/ 	.byte	0x00, 0x00, 0x00, 0x00


//--------------------- .nv.info._Z9Torus_DivPfS_S_ --------------------------
	.section	.nv.info._Z9Torus_DivPfS_S_,"",@"SHT_CUDA_INFO"
	.sectionflags	@""
	.align	4


	//----- nvinfo : EIATTR_CUDA_API_VERSION
	.align		4
        /*0000*/ 	.byte	0x04, 0x37
        /*0002*/ 	.short	(.L_11 - .L_10)
.L_10:
        /*0004*/ 	.word	0x00000082


	//----- nvinfo : EIATTR_KPARAM_INFO
	.align		4
.L_11:
        /*0008*/ 	.byte	0x04, 0x17
        /*000a*/ 	.short	(.L_13 - .L_12)
.L_12:
        /*000c*/ 	.word	0x00000000
        /*0010*/ 	.short	0x0002
        /*0012*/ 	.short	0x0010
        /*0014*/ 	.byte	0x00, 0xf5, 0x21, 0x00


	//----- nvinfo : EIATTR_KPARAM_INFO
	.align		4
.L_13:
        /*0018*/ 	.byte	0x04, 0x17
        /*001a*/ 	.short	(.L_15 - .L_14)
.L_14:
        /*001c*/ 	.word	0x00000000
        /*0020*/ 	.short	0x0001
        /*0022*/ 	.short	0x0008
        /*0024*/ 	.byte	0x00, 0xf5, 0x21, 0x00


	//----- nvinfo : EIATTR_KPARAM_INFO
	.align		4
.L_15:
        /*0028*/ 	.byte	0x04, 0x17
        /*002a*/ 	.short	(.L_17 - .L_16)
.L_16:
        /*002c*/ 	.word	0x00000000
        /*0030*/ 	.short	0x0000
        /*0032*/ 	.short	0x0000
        /*0034*/ 	.byte	0x00, 0xf5, 0x21, 0x00


	//----- nvinfo : EIATTR_SPARSE_MMA_MASK
	.align		4
.L_17:
        /*0038*/ 	.byte	0x03, 0x50
        /*003a*/ 	.short	0x0000


	//----- nvinfo : EIATTR_MAXREG_COUNT
	.align		4
        /*003c*/ 	.byte	0x03, 0x1b
        /*003e*/ 	.short	0x00ff


	//----- nvinfo : EIATTR_MERCURY_ISA_VERSION
	.align		4
        /*0040*/ 	.byte	0x03, 0x5f
        /*0042*/ 	.short	0x0101


	//----- nvinfo : EIATTR_VRC_CTA_INIT_COUNT
	.align		4
        /*0044*/ 	.byte	0x02, 0x4a
	.zero		1
	.zero		1


	//----- nvinfo : EIATTR_EXIT_INSTR_OFFSETS
	.align		4
        /*0048*/ 	.byte	0x04, 0x1c
        /*004a*/ 	.short	(.L_19 - .L_18)


	//   ....[0]....
.L_18:
        /*004c*/ 	.word	0x00000030


	//   ....[1]....
        /*0050*/ 	.word	0x00000080


	//   ....[2]....
        /*0054*/ 	.word	0x00002a70


	//----- nvinfo : EIATTR_CRS_STACK_SIZE
	.align		4
.L_19:
        /*0058*/ 	.byte	0x04, 0x1e
        /*005a*/ 	.short	(.L_21 - .L_20)
.L_20:
        /*005c*/ 	.word	0x00000000


	//----- nvinfo : EIATTR_CBANK_PARAM_SIZE
	.align		4
.L_21:
        /*0060*/ 	.byte	0x03, 0x19
        /*0062*/ 	.short	0x0018


	//----- nvinfo : EIATTR_PARAM_CBANK
	.align		4
        /*0064*/ 	.byte	0x04, 0x0a
        /*0066*/ 	.short	(.L_23 - .L_22)
	.align		4
.L_22:
        /*0068*/ 	.word	index@(.nv.constant0._Z9Torus_DivPfS_S_)
        /*006c*/ 	.short	0x0380
        /*006e*/ 	.short	0x0018


	//----- nvinfo : EIATTR_SW_WAR
	.align		4
.L_23:
        /*0070*/ 	.byte	0x04, 0x36
        /*0072*/ 	.short	(.L_25 - .L_24)
.L_24:
        /*0074*/ 	.word	0x00000008
.L_25:


//--------------------- .nv.callgraph             --------------------------
	.section	.nv.callgraph,"",@"SHT_CUDA_CALLGRAPH"
	.align	4
	.sectionentsize	8
	.align		4
        /*0000*/ 	.word	0x00000000
	.align		4
        /*0004*/ 	.word	0xffffffff
	.align		4
        /*0008*/ 	.word	0x00000000
	.align		4
        /*000c*/ 	.word	0xfffffffe
	.align		4
        /*0010*/ 	.word	0x00000000
	.align		4
        /*0014*/ 	.word	0xfffffffd
	.align		4
        /*0018*/ 	.word	0x00000000
	.align		4
        /*001c*/ 	.word	0xfffffffc


//--------------------- .nv.constant3             --------------------------
	.section	.nv.constant3,"a",@progbits
	.align	8
.nv.constant3:
	.type		torus,@object
	.size		torus,(f_info - torus)
torus:
	.zero		32
	.type		f_info,@object
	.size		f_info,(.L_1 - f_info)
f_info:
	.zero		12
.L_1:


//--------------------- .text._Z9Torus_DivPfS_S_  --------------------------
	.section	.text._Z9Torus_DivPfS_S_,"ax",@progbits
	.align	128
        .global         _Z9Torus_DivPfS_S_
        .type           _Z9Torus_DivPfS_S_,@function
        .size           _Z9Torus_DivPfS_S_,(.L_x_37 - _Z9Torus_DivPfS_S_)
        .other          _Z9Torus_DivPfS_S_,@"STO_CUDA_ENTRY STV_DEFAULT"
_Z9Torus_DivPfS_S_:
.text._Z9Torus_DivPfS_S_:
[----:B------:R-:W-:Y:S08]  /*0000*/  LDC R1, c[0x0][0x37c] ;  /* 0x0000df00ff017b82 */ /* 0x000ff00000000800 */
[----:B------:R-:W0:Y:S02]  /*0010*/  LDC R0, c[0x3][0x20] ;  /* 0x00c00800ff007b82 */ /* 0x000e240000000800 */
[----:B0-----:R-:W-:-:S13]  /*0020*/  ISETP.GE.AND P0, PT, R0, 0x1, PT ;  /* 0x000000010000780c */ /* 0x001fda0003f06270 */
[----:B------:R-:W-:Y:S05]  /*0030*/  @!P0 EXIT ;  /* 0x000000000000894d */ /* 0x000fea0003800000 */
[----:B------:R-:W0:Y:S01]  /*0040*/  LDC R15, c[0x3][0x28] ;  /* 0x00c00a00ff0f7b82 */ /* 0x000e220000000800 */
[----:B------:R-:W0:Y:S02]  /*0050*/  LDCU UR4, c[0x3][0x24] ;  /* 0x00c00480ff0477ac */ /* 0x000e240008000800 */
[----:B0-----:R-:W-:-:S04]  /*0060*/  VIMNMX R0, PT, PT, R15, UR4, PT ;  /* 0x000000040f007c48 */ /* 0x001fc8000bfe0100 */
[----:B------:R-:W-:-:S13]  /*0070*/  ISETP.GE.AND P0, PT, R0, 0x1, PT ;  /* 0x000000010000780c */ /* 0x000fda0003f06270 */
[----:B------:R-:W-:Y:S05]  /*0080*/  @!P0 EXIT ;  /* 0x000000000000894d */ /* 0x000fea0003800000 */
[----:B------:R-:W0:Y:S01]  /*0090*/  LDC.64 R12, c[0x3][0x10] ;  /* 0x00c00400ff0c7b82 */ /* 0x000e220000000a00 */
[C---:B------:R-:W-:Y:S01]  /*00a0*/  LOP3.LUT R17, R15.reuse, 0x7ffffffc, RZ, 0xc0, !PT ;  /* 0x7ffffffc0f117812 */ /* 0x040fe200078ec0ff */
[----:B------:R-:W-:Y:S01]  /*00b0*/  IMAD R15, R15, UR4, R15 ;  /* 0x000000040f0f7c24 */ /* 0x000fe2000f8e020f */
[----:B------:R-:W1:Y:S05]  /*00c0*/  LDCU.64 UR6, c[0x0][0x358] ;  /* 0x00006b00ff0677ac */ /* 0x000e6a0008000a00 */
[----:B------:R-:W2:Y:S01]  /*00d0*/  LDC R8, c[0x3][0xc] ;  /* 0x00c00300ff087b82 */ /* 0x000ea20000000800 */
[----:B0-----:R-:W-:Y:S01]  /*00e0*/  FMUL R10, R13, R13 ;  /* 0x0000000d0d0a7220 */ /* 0x001fe20000400000 */
[----:B------:R-:W-:-:S02]  /*00f0*/  HFMA2 R13, -RZ, RZ, 0, 0 ;  /* 0x00000000ff0d7431 */ /* 0x000fc400000001ff */
[----:B------:R-:W-:Y:S01]  /*0100*/  FMUL R12, R12, R12 ;  /* 0x0000000c0c0c7220 */ /* 0x000fe20000400000 */
[----:B-12---:R-:W-:-:S07]  /*0110*/  FMUL R8, R8, R8 ;  /* 0x0000000808087220 */ /* 0x006fce0000400000 */
.L_x_26:
[----:B0-----:R-:W0:Y:S01]  /*0120*/  LDC R7, c[0x3][RZ] ;  /* 0x00c00000ff077b82 */ /* 0x001e220000000800 */
[----:B------:R-:W-:-:S05]  /*0130*/  VIADD R0, R13, 0xffffffff ;  /* 0xffffffff0d007836 */ /* 0x000fca0000000000 */
[----:B------:R-:W-:Y:S02]  /*0140*/  IABS R11, R0 ;  /* 0x00000000000b7213 */ /* 0x000fe40000000000 */
[----:B------:R-:W-:Y:S02]  /*0150*/  ISETP.GE.AND P2, PT, R0, RZ, PT ;  /* 0x000000ff0000720c */ /* 0x000fe40003f46270 */
[----:B0-----:R-:W-:-:S04]  /*0160*/  IABS R6, R7 ;  /* 0x0000000700067213 */ /* 0x001fc80000000000 */
[----:B------:R-:W0:Y:S08]  /*0170*/  I2F.RP R4, R6 ;  /* 0x0000000600047306 */ /* 0x000e300000209400 */
[----:B0-----:R-:W0:Y:S02]  /*0180*/  MUFU.RCP R4, R4 ;  /* 0x0000000400047308 */ /* 0x001e240000001000 */
[----:B0-----:R-:W-:-:S06]  /*0190*/  IADD3 R2, PT, PT, R4, 0xffffffe, RZ ;  /* 0x0ffffffe04027810 */ /* 0x001fcc0007ffe0ff */
[----:B-1----:R0:W1:Y:S02]  /*01a0*/  F2I.FTZ.U32.TRUNC.NTZ R3, R2 ;  /* 0x0000000200037305 */ /* 0x002064000021f000 */
[----:B0-----:R-:W-:Y:S02]  /*01b0*/  MOV R2, RZ ;  /* 0x000000ff00027202 */ /* 0x001fe40000000f00 */
[----:B-1----:R-:W-:-:S05]  /*01c0*/  IADD3 R5, PT, PT, RZ, -R3, RZ ;  /* 0x80000003ff057210 */ /* 0x002fca0007ffe0ff */
[----:B------:R-:W-:-:S04]  /*01d0*/  IMAD R5, R5, R6, RZ ;  /* 0x0000000605057224 */ /* 0x000fc800078e02ff */
[----:B------:R-:W-:-:S06]  /*01e0*/  IMAD.HI.U32 R3, R3, R5, R2 ;  /* 0x0000000503037227 */ /* 0x000fcc00078e0002 */
[----:B------:R-:W-:-:S05]  /*01f0*/  IMAD.HI.U32 R3, R3, R11, RZ ;  /* 0x0000000b03037227 */ /* 0x000fca00078e00ff */
[----:B------:R-:W-:-:S05]  /*0200*/  IADD3 R3, PT, PT, -R3, RZ, RZ ;  /* 0x000000ff03037210 */ /* 0x000fca0007ffe1ff */
[----:B------:R-:W-:-:S05]  /*0210*/  IMAD R11, R6, R3, R11 ;  /* 0x00000003060b7224 */ /* 0x000fca00078e020b */
[----:B------:R-:W-:-:S13]  /*0220*/  ISETP.GT.U32.AND P0, PT, R6, R11, PT ;  /* 0x0000000b0600720c */ /* 0x000fda0003f04070 */
[----:B------:R-:W-:Y:S02]  /*0230*/  @!P0 IADD3 R11, PT, PT, R11, -R6, RZ ;  /* 0x800000060b0b8210 */ /* 0x000fe40007ffe0ff */
[----:B------:R-:W-:Y:S02]  /*0240*/  ISETP.NE.AND P0, PT, R7, RZ, PT ;  /* 0x000000ff0700720c */ /* 0x000fe40003f05270 */
[----:B------:R-:W-:-:S13]  /*0250*/  ISETP.GT.U32.AND P1, PT, R6, R11, PT ;  /* 0x0000000b0600720c */ /* 0x000fda0003f24070 */
[----:B------:R-:W-:Y:S01]  /*0260*/  @!P1 IMAD.IADD R11, R11, 0x1, -R6 ;  /* 0x000000010b0b9824 */ /* 0x000fe200078e0a06 */
[----:B------:R-:W-:-:S04]  /*0270*/  MOV R6, RZ ;  /* 0x000000ff00067202 */ /* 0x000fc80000000f00 */
[----:B------:R-:W-:Y:S02]  /*0280*/  @!P2 IADD3 R11, PT, PT, -R11, RZ, RZ ;  /* 0x000000ff0b0ba210 */ /* 0x000fe40007ffe1ff */
[----:B------:R-:W-:-:S07]  /*0290*/  @!P0 LOP3.LUT R11, RZ, R7, RZ, 0x33, !PT ;  /* 0x00000007ff0b8212 */ /* 0x000fce00078e33ff */
.L_x_25:
[----:B0-----:R-:W0:Y:S01]  /*02a0*/  LDC R9, c[0x3][0x4] ;  /* 0x00c00100ff097b82 */ /* 0x001e220000000800 */
[----:B------:R-:W-:Y:S01]  /*02b0*/  IADD3 R0, PT, PT, R6, -0x1, RZ ;  /* 0xffffffff06007810 */ /* 0x000fe20007ffe0ff */
[----:B-1----:R-:W1:Y:S01]  /*02c0*/  LDCU UR4, c[0x3][0x28] ;  /* 0x00c00500ff0477ac */ /* 0x002e620008000800 */
[----:B------:R-:W-:Y:S02]  /*02d0*/  HFMA2 R20, -RZ, RZ, 0, 0 ;  /* 0x00000000ff147431 */ /* 0x000fe400000001ff */
[----:B------:R-:W-:Y:S01]  /*02e0*/  ISETP.GE.AND P2, PT, R0, RZ, PT ;  /* 0x000000ff0000720c */ /* 0x000fe20003f46270 */
[----:B------:R-:W2:Y:S01]  /*02f0*/  LDCU UR5, c[0x3][0x24] ;  /* 0x00c00480ff0577ac */ /* 0x000ea20008000800 */
[----:B-1----:R-:W-:Y:S01]  /*0300*/  UISETP.GE.U32.AND UP0, UPT, UR4, 0x4, UPT ;  /* 0x000000040400788c */ /* 0x002fe2000bf06070 */
[----:B0-----:R-:W-:-:S04]  /*0310*/  IABS R5, R9 ;  /* 0x0000000900057213 */ /* 0x001fc80000000000 */
[----:B------:R-:W0:Y:S08]  /*0320*/  I2F.RP R4, R5 ;  /* 0x0000000500047306 */ /* 0x000e300000209400 */
[----:B0-----:R-:W0:Y:S02]  /*0330*/  MUFU.RCP R4, R4 ;  /* 0x0000000400047308 */ /* 0x001e240000001000 */
[----:B0-----:R-:W-:Y:S01]  /*0340*/  IADD3 R2, PT, PT, R4, 0xffffffe, RZ ;  /* 0x0ffffffe04027810 */ /* 0x001fe20007ffe0ff */
[----:B------:R-:W-:-:S05]  /*0350*/  IMAD R4, R15, R6, RZ ;  /* 0x000000060f047224 */ /* 0x000fca00078e02ff */
[----:B------:R0:W1:Y:S02]  /*0360*/  F2I.FTZ.U32.TRUNC.NTZ R3, R2 ;  /* 0x0000000200037305 */ /* 0x000064000021f000 */
[----:B0-----:R-:W-:Y:S01]  /*0370*/  MOV R2, RZ ;  /* 0x000000ff00027202 */ /* 0x001fe20000000f00 */
[----:B-1----:R-:W-:-:S04]  /*0380*/  IMAD.MOV R14, RZ, RZ, -R3 ;  /* 0x000000ffff0e7224 */ /* 0x002fc800078e0a03 */
[----:B------:R-:W-:Y:S01]  /*0390*/  IMAD R7, R14, R5, RZ ;  /* 0x000000050e077224 */ /* 0x000fe200078e02ff */
[----:B------:R-:W-:-:S03]  /*03a0*/  IABS R14, R0 ;  /* 0x00000000000e7213 */ /* 0x000fc60000000000 */
[----:B------:R-:W-:-:S04]  /*03b0*/  IMAD.HI.U32 R3, R3, R7, R2 ;  /* 0x0000000703037227 */ /* 0x000fc800078e0002 */
[----:B--2---:R-:W-:Y:S02]  /*03c0*/  IMAD R7, R11, UR5, R6 ;  /* 0x000000050b077c24 */ /* 0x004fe4000f8e0206 */
[----:B------:R-:W-:-:S05]  /*03d0*/  IMAD.HI.U32 R3, R3, R14, RZ ;  /* 0x0000000e03037227 */ /* 0x000fca00078e00ff */
[----:B------:R-:W-:-:S05]  /*03e0*/  IADD3 R3, PT, PT, -R3, RZ, RZ ;  /* 0x000000ff03037210 */ /* 0x000fca0007ffe1ff */
[----:B------:R-:W-:-:S05]  /*03f0*/  IMAD R2, R5, R3, R14 ;  /* 0x0000000305027224 */ /* 0x000fca00078e020e */
[----:B------:R-:W-:-:S13]  /*0400*/  ISETP.GT.U32.AND P0, PT, R5, R2, PT ;  /* 0x000000020500720c */ /* 0x000fda0003f04070 */
[----:B------:R-:W-:Y:S01]  /*0410*/  @!P0 IMAD.IADD R2, R2, 0x1, -R5 ;  /* 0x0000000102028824 */ /* 0x000fe200078e0a05 */
[----:B------:R-:W-:-:S04]  /*0420*/  ISETP.NE.AND P0, PT, R9, RZ, PT ;  /* 0x000000ff0900720c */ /* 0x000fc80003f05270 */
[----:B------:R-:W-:-:S13]  /*0430*/  ISETP.GT.U32.AND P1, PT, R5, R2, PT ;  /* 0x000000020500720c */ /* 0x000fda0003f24070 */
[----:B------:R-:W-:-:S04]  /*0440*/  @!P1 IADD3 R2, PT, PT, R2, -R5, RZ ;  /* 0x8000000502029210 */ /* 0x000fc80007ffe0ff */
[----:B------:R-:W-:Y:S02]  /*0450*/  @!P2 IADD3 R2, PT, PT, -R2, RZ, RZ ;  /* 0x000000ff0202a210 */ /* 0x000fe40007ffe1ff */
[----:B------:R-:W-:Y:S01]  /*0460*/  @!P0 LOP3.LUT R2, RZ, R9, RZ, 0x33, !PT ;  /* 0x00000009ff028212 */ /* 0x000fe200078e33ff */
[----:B------:R-:W-:-:S04]  /*0470*/  IMAD R9, R13, UR5, R6 ;  /* 0x000000050d097c24 */ /* 0x000fc8000f8e0206 */
[----:B------:R-:W-:Y:S01]  /*0480*/  IMAD R5, R13, UR5, R2 ;  /* 0x000000050d057c24 */ /* 0x000fe2000f8e0202 */
[----:B------:R-:W-:Y:S06]  /*0490*/  BRA.U !UP0, `(.L_x_0) ;  /* 0x00000015081c7547 */ /* 0x000fec000b800000 */
[----:B------:R-:W-:Y:S01]  /*04a0*/  IMAD.MOV.U32 R2, RZ, RZ, RZ ;  /* 0x000000ffff027224 */ /* 0x000fe200078e00ff */
[----:B------:R-:W0:Y:S06]  /*04b0*/  LDCU UR4, c[0x3][0x28] ;  /* 0x00c00500ff0477ac */ /* 0x000e2c0008000800 */
.L_x_13:
[----:B------:R-:W1:Y:S01]  /*04c0*/  LDC.64 R20, c[0x0][0x380] ;  /* 0x0000e000ff147b82 */ /* 0x000e620000000a00 */
[--C-:B0-----:R-:W-:Y:S02]  /*04d0*/  IMAD R28, R9, UR4, R2.reuse ;  /* 0x00000004091c7c24 */ /* 0x101fe4000f8e0202 */
[----:B------:R-:W-:Y:S02]  /*04e0*/  IMAD R3, R7, UR4, R2 ;  /* 0x0000000407037c24 */ /* 0x000fe4000f8e0202 */
[----:B-1----:R-:W-:-:S04]  /*04f0*/  IMAD.WIDE R18, R28, 0x4, R20 ;  /* 0x000000041c127825 */ /* 0x002fc800078e0214 */
[----:B------:R-:W-:Y:S01]  /*0500*/  IMAD.WIDE R20, R3, 0x4, R20 ;  /* 0x0000000403147825 */ /* 0x000fe200078e0214 */
[----:B------:R-:W2:Y:S01]  /*0510*/  LDG.E R16, desc[UR6][R18.64] ;  /* 0x0000000612107981 */ /* 0x000ea2000c1e1900 */
[----:B------:R-:W0:Y:S03]  /*0520*/  LDC R3, c[0x3][0x8] ;  /* 0x00c00200ff037b82 */ /* 0x000e260000000800 */
[----:B------:R-:W2:Y:S01]  /*0530*/  LDG.E R25, desc[UR6][R20.64] ;  /* 0x0000000614197981 */ /* 0x000ea2000c1e1900 */
[----:B------:R-:W-:-:S04]  /*0540*/  IADD3 R0, PT, PT, R2, -0x1, RZ ;  /* 0xffffffff02007810 */ /* 0x000fc80007ffe0ff */
[----:B------:R-:W-:Y:S02]  /*0550*/  IABS R29, R0 ;  /* 0x00000000001d7213 */ /* 0x000fe40000000000 */
[----:B0-----:R-:W-:Y:S02]  /*0560*/  IABS R24, R3 ;  /* 0x0000000300187213 */ /* 0x001fe40000000000 */
[----:B------:R-:W-:Y:S02]  /*0570*/  ISETP.NE.AND P1, PT, R3, RZ, PT ;  /* 0x000000ff0300720c */ /* 0x000fe40003f25270 */
[----:B------:R-:W0:Y:S08]  /*0580*/  I2F.RP R14, R24 ;  /* 0x00000018000e7306 */ /* 0x000e300000209400 */
[----:B0-----:R-:W0:Y:S02]  /*0590*/  MUFU.RCP R14, R14 ;  /* 0x0000000e000e7308 */ /* 0x001e240000001000 */
[----:B0-----:R-:W-:-:S06]  /*05a0*/  IADD3 R22, PT, PT, R14, 0xffffffe, RZ ;  /* 0x0ffffffe0e167810 */ /* 0x001fcc0007ffe0ff */
[----:B------:R0:W1:Y:S02]  /*05b0*/  F2I.FTZ.U32.TRUNC.NTZ R23, R22 ;  /* 0x0000001600177305 */ /* 0x000064000021f000 */
[----:B0-----:R-:W-:Y:S02]  /*05c0*/  MOV R22, RZ ;  /* 0x000000ff00167202 */ /* 0x001fe40000000f00 */
[----:B-1----:R-:W-:-:S05]  /*05d0*/  IADD3 R27, PT, PT, RZ, -R23, RZ ;  /* 0x80000017ff1b7210 */ /* 0x002fca0007ffe0ff */
[----:B------:R-:W-:-:S04]  /*05e0*/  IMAD R27, R27, R24, RZ ;  /* 0x000000181b1b7224 */ /* 0x000fc800078e02ff */
[----:B------:R-:W-:-:S06]  /*05f0*/  IMAD.HI.U32 R23, R23, R27, R22 ;  /* 0x0000001b17177227 */ /* 0x000fcc00078e0016 */
[----:B------:R-:W-:-:S04]  /*0600*/  IMAD.HI.U32 R23, R23, R29, RZ ;  /* 0x0000001d17177227 */ /* 0x000fc800078e00ff */
[----:B------:R-:W-:-:S04]  /*0610*/  IMAD.MOV R23, RZ, RZ, -R23 ;  /* 0x000000ffff177224 */ /* 0x000fc800078e0a17 */
[C---:B------:R-:W-:Y:S02]  /*0620*/  IMAD R29, R24.reuse, R23, R29 ;  /* 0x00000017181d7224 */ /* 0x040fe400078e021d */
[----:B------:R-:W0:Y:S03]  /*0630*/  MUFU.RCP R23, R8 ;  /* 0x0000000800177308 */ /* 0x000e260000001000 */
[----:B------:R-:W-:-:S13]  /*0640*/  ISETP.GT.U32.AND P0, PT, R24, R29, PT ;  /* 0x0000001d1800720c */ /* 0x000fda0003f04070 */
[----:B------:R-:W-:Y:S01]  /*0650*/  @!P0 IADD3 R29, PT, PT, R29, -R24, RZ ;  /* 0x800000181d1d8210 */ /* 0x000fe20007ffe0ff */
[C---:B0-----:R-:W-:Y:S01]  /*0660*/  FFMA R14, R23.reuse, -R8, 1 ;  /* 0x3f800000170e7423 */ /* 0x041fe20000000808 */
[----:B------:R-:W-:Y:S02]  /*0670*/  ISETP.GE.AND P0, PT, R0, RZ, PT ;  /* 0x000000ff0000720c */ /* 0x000fe40003f06270 */
[----:B------:R-:W-:Y:S01]  /*0680*/  ISETP.GT.U32.AND P2, PT, R24, R29, PT ;  /* 0x0000001d1800720c */ /* 0x000fe20003f44070 */
[----:B------:R-:W-:-:S12]  /*0690*/  FFMA R23, R23, R14, R23 ;  /* 0x0000000e17177223 */ /* 0x000fd80000000017 */
[----:B------:R-:W-:-:S04]  /*06a0*/  @!P2 IADD3 R29, PT, PT, R29, -R24, RZ ;  /* 0x800000181d1da210 */ /* 0x000fc80007ffe0ff */
[----:B------:R-:W-:Y:S02]  /*06b0*/  @!P0 IADD3 R29, PT, PT, -R29, RZ, RZ ;  /* 0x000000ff1d1d8210 */ /* 0x000fe40007ffe1ff */
[----:B------:R-:W-:Y:S01]  /*06c0*/  @!P1 LOP3.LUT R29, RZ, R3, RZ, 0x33, !PT ;  /* 0x00000003ff1d9212 */ /* 0x000fe200078e33ff */
[----:B--2---:R-:W-:-:S04]  /*06d0*/  FADD R0, R16, -R25 ;  /* 0x8000001910007221 */ /* 0x004fc80000000000 */
[----:B------:R-:W0:Y:S01]  /*06e0*/  FCHK P2, R0, R8 ;  /* 0x0000000800007302 */ /* 0x000e220000040000 */
[----:B------:R-:W-:-:S04]  /*06f0*/  FFMA R31, R0, R23, RZ ;  /* 0x00000017001f7223 */ /* 0x000fc800000000ff */
[----:B------:R-:W-:-:S04]  /*0700*/  FFMA R14, R31, -R8, R0 ;  /* 0x800000081f0e7223 */ /* 0x000fc80000000000 */
[----:B------:R-:W-:Y:S01]  /*0710*/  FFMA R31, R23, R14, R31 ;  /* 0x0000000e171f7223 */ /* 0x000fe2000000001f */
[----:B0-----:R-:W-:Y:S06]  /*0720*/  @!P2 BRA `(.L_x_1) ;  /* 0x000000000010a947 */ /* 0x001fec0003800000 */
[----:B------:R-:W-:Y:S02]  /*0730*/  MOV R3, R8 ;  /* 0x0000000800037202 */ /* 0x000fe40000000f00 */
[----:B------:R-:W-:-:S07]  /*0740*/  MOV R14, 0x760 ;  /* 0x00000760000e7802 */ /* 0x000fce0000000f00 */
[----:B------:R-:W-:Y:S05]  /*0750*/  CALL.REL.NOINC `($__internal_0_$__cuda_sm3x_div_rn_noftz_f32_slowpath) ;  /* 0x0000002000c87944 */ /* 0x000fea0003c00000 */
[----:B------:R-:W-:-:S07]  /*0760*/  IMAD.MOV.U32 R31, RZ, RZ, R0 ;  /* 0x000000ffff1f7224 */ /* 0x000fce00078e0000 */
.L_x_1:
[----:B------:R-:W0:Y:S01]  /*0770*/  LDC.64 R22, c[0x3][0x18] ;  /* 0x00c00600ff167b82 */ /* 0x000e220000000a00 */
[----:B------:R-:W-:-:S07]  /*0780*/  IMAD R3, R5, UR4, R2 ;  /* 0x0000000405037c24 */ /* 0x000fce000f8e0202 */
[----:B------:R-:W1:Y:S01]  /*0790*/  LDC.64 R26, c[0x0][0x388] ;  /* 0x0000e200ff1a7b82 */ /* 0x000e620000000a00 */
[----:B0-----:R-:W-:-:S05]  /*07a0*/  IMAD.WIDE R22, R28, 0x4, R22 ;  /* 0x000000041c167825 */ /* 0x001fca00078e0216 */
[----:B------:R0:W-:Y:S01]  /*07b0*/  STG.E desc[UR6][R22.64], R31 ;  /* 0x0000001f16007986 */ /* 0x0001e2000c101906 */
[----:B-1----:R-:W-:-:S04]  /*07c0*/  IMAD.WIDE R24, R28, 0x4, R26 ;  /* 0x000000041c187825 */ /* 0x002fc800078e021a */
[----:B------:R-:W-:Y:S01]  /*07d0*/  IMAD.WIDE R26, R3, 0x4, R26 ;  /* 0x00000004031a7825 */ /* 0x000fe200078e021a */
[----:B------:R-:W2:Y:S04]  /*07e0*/  LDG.E R0, desc[UR6][R24.64] ;  /* 0x0000000618007981 */ /* 0x000ea8000c1e1900 */
[----:B------:R-:W2:Y:S01]  /*07f0*/  LDG.E R3, desc[UR6][R26.64] ;  /* 0x000000061a037981 */ /* 0x000ea2000c1e1900 */
[----:B------:R-:W1:Y:S02]  /*0800*/  MUFU.RCP R33, R12 ;  /* 0x0000000c00217308 */ /* 0x000e640000001000 */
[----:B-1----:R-:W-:-:S04]  /*0810*/  FFMA R14, R33, -R12, 1 ;  /* 0x3f800000210e7423 */ /* 0x002fc8000000080c */
[----:B------:R-:W-:Y:S01]  /*0820*/  FFMA R33, R33, R14, R33 ;  /* 0x0000000e21217223 */ /* 0x000fe20000000021 */
[----:B--2---:R-:W-:-:S04]  /*0830*/  FADD R0, R0, -R3 ;  /* 0x8000000300007221 */ /* 0x004fc80000000000 */
[----:B------:R-:W1:Y:S01]  /*0840*/  FCHK P0, R0, R12 ;  /* 0x0000000c00007302 */ /* 0x000e620000000000 */
[----:B------:R-:W-:-:S04]  /*0850*/  FFMA R3, R0, R33, RZ ;  /* 0x0000002100037223 */ /* 0x000fc800000000ff */
[----:B------:R-:W-:-:S04]  /*0860*/  FFMA R14, R3, -R12, R0 ;  /* 0x8000000c030e7223 */ /* 0x000fc80000000000 */
[----:B------:R-:W-:Y:S01]  /*0870*/  FFMA R14, R33, R14, R3 ;  /* 0x0000000e210e7223 */ /* 0x000fe20000000003 */
[----:B01----:R-:W-:Y:S06]  /*0880*/  @!P0 BRA `(.L_x_2) ;  /* 0x0000000000108947 */ /* 0x003fec0003800000 */
[----:B------:R-:W-:Y:S02]  /*0890*/  MOV R3, R12 ;  /* 0x0000000c00037202 */ /* 0x000fe40000000f00 */
[----:B------:R-:W-:-:S07]  /*08a0*/  MOV R14, 0x8c0 ;  /* 0x000008c0000e7802 */ /* 0x000fce0000000f00 */
[----:B------:R-:W-:Y:S05]  /*08b0*/  CALL.REL.NOINC `($__internal_0_$__cuda_sm3x_div_rn_noftz_f32_slowpath) ;  /* 0x0000002000707944 */ /* 0x000fea0003c00000 */
[----:B------:R-:W-:-:S07]  /*08c0*/  MOV R14, R0 ;  /* 0x00000000000e7202 */ /* 0x000fce0000000f00 */
.L_x_2:
[----:B------:R-:W0:Y:S01]  /*08d0*/  LDC.64 R32, c[0x0][0x390] ;  /* 0x0000e400ff207b82 */ /* 0x000e220000000a00 */
[----:B------:R-:W-:Y:S01]  /*08e0*/  IADD3 R35, PT, PT, R4, R29, RZ ;  /* 0x0000001d04237210 */ /* 0x000fe20007ffe0ff */
[----:B------:R-:W-:-:S05]  /*08f0*/  FADD R31, R14, R31 ;  /* 0x0000001f0e1f7221 */ /* 0x000fca0000000000 */
[----:B------:R1:W-:Y:S01]  /*0900*/  STG.E desc[UR6][R22.64], R31 ;  /* 0x0000001f16007986 */ /* 0x0003e2000c101906 */
[----:B0-----:R-:W-:-:S04]  /*0910*/  IMAD.WIDE R34, R35, 0x4, R32 ;  /* 0x0000000423227825 */ /* 0x001fc800078e0220 */
[----:B------:R-:W-:Y:S02]  /*0920*/  IMAD.WIDE R28, R28, 0x4, R32 ;  /* 0x000000041c1c7825 */ /* 0x000fe400078e0220 */
[----:B------:R-:W2:Y:S04]  /*0930*/  LDG.E R35, desc[UR6][R34.64] ;  /* 0x0000000622237981 */ /* 0x000ea8000c1e1900 */
[----:B------:R-:W2:Y:S01]  /*0940*/  LDG.E R0, desc[UR6][R28.64] ;  /* 0x000000061c007981 */ /* 0x000ea2000c1e1900 */
[----:B------:R-:W0:Y:S02]  /*0950*/  MUFU.RCP R3, R10 ;  /* 0x0000000a00037308 */ /* 0x000e240000001000 */
[----:B0-----:R-:W-:-:S04]  /*0960*/  FFMA R14, R3, -R10, 1 ;  /* 0x3f800000030e7423 */ /* 0x001fc8000000080a */
[----:B------:R-:W-:Y:S01]  /*0970*/  FFMA R3, R3, R14, R3 ;  /* 0x0000000e03037223 */ /* 0x000fe20000000003 */
[----:B--2---:R-:W-:-:S04]  /*0980*/  FADD R0, R0, -R35 ;  /* 0x8000002300007221 */ /* 0x004fc80000000000 */
[----:B------:R-:W0:Y:S01]  /*0990*/  FCHK P0, R0, R10 ;  /* 0x0000000a00007302 */ /* 0x000e220000000000 */
[----:B------:R-:W-:-:S04]  /*09a0*/  FFMA R33, R0, R3, RZ ;  /* 0x0000000300217223 */ /* 0x000fc800000000ff */
[----:B------:R-:W-:-:S04]  /*09b0*/  FFMA R14, R33, -R10, R0 ;  /* 0x8000000a210e7223 */ /* 0x000fc80000000000 */
[----:B------:R-:W-:Y:S01]  /*09c0*/  FFMA R14, R3, R14, R33 ;  /* 0x0000000e030e7223 */ /* 0x000fe20000000021 */
[----:B01----:R-:W-:Y:S06]  /*09d0*/  @!P0 BRA `(.L_x_3) ;  /* 0x0000000000108947 */ /* 0x003fec0003800000 */
[----:B------:R-:W-:Y:S02]  /*09e0*/  MOV R3, R10 ;  /* 0x0000000a00037202 */ /* 0x000fe40000000f00 */
[----:B------:R-:W-:-:S07]  /*09f0*/  MOV R14, 0xa10 ;  /* 0x00000a10000e7802 */ /* 0x000fce0000000f00 */
[----:B------:R-:W-:Y:S05]  /*0a00*/  CALL.REL.NOINC `($__internal_0_$__cuda_sm3x_div_rn_noftz_f32_slowpath) ;  /* 0x00000020001c7944 */ /* 0x000fea0003c00000 */
[----:B------:R-:W-:-:S07]  /*0a10*/  IMAD.MOV.U32 R14, RZ, RZ, R0 ;  /* 0x000000ffff0e7224 */ /* 0x000fce00078e0000 */
.L_x_3:
[----:B------:R-:W-:Y:S01]  /*0a20*/  FADD R33, R31, R14 ;  /* 0x0000000e1f217221 */ /* 0x000fe20000000000 */
[----:B------:R-:W0:Y:S04]  /*0a30*/  LDC R0, c[0x3][0x8] ;  /* 0x00c00200ff007b82 */ /* 0x000e280000000800 */
[----:B------:R1:W-:Y:S04]  /*0a40*/  STG.E desc[UR6][R22.64], R33 ;  /* 0x0000002116007986 */ /* 0x0003e8000c101906 */
[----:B------:R-:W2:Y:S04]  /*0a50*/  LDG.E R14, desc[UR6][R18.64+0x4] ;  /* 0x00000406120e7981 */ /* 0x000ea8000c1e1900 */
[----:B------:R-:W2:Y:S01]  /*0a60*/  LDG.E R35, desc[UR6][R20.64+0x4] ;  /* 0x0000040614237981 */ /* 0x000ea2000c1e1900 */
[----:B------:R-:W-:Y:S01]  /*0a70*/  HFMA2 R30, -RZ, RZ, 0, 0 ;  /* 0x00000000ff1e7431 */ /* 0x000fe200000001ff */
[----:B0-----:R-:W-:-:S02]  /*0a80*/  IABS R3, R0 ;  /* 0x0000000000037213 */ /* 0x001fc40000000000 */
[----:B------:R-:W-:Y:S02]  /*0a90*/  ISETP.NE.AND P1, PT, R0, RZ, PT ;  /* 0x000000ff0000720c */ /* 0x000fe40003f25270 */
[----:B------:R-:W0:Y:S08]  /*0aa0*/  I2F.RP R32, R3 ;  /* 0x0000000300207306 */ /* 0x000e300000209400 */
[----:B0-----:R-:W0:Y:S02]  /*0ab0*/  MUFU.RCP R32, R32 ;  /* 0x0000002000207308 */ /* 0x001e240000001000 */
[----:B0-----:R-:W-:-:S06]  /*0ac0*/  IADD3 R31, PT, PT, R32, 0xffffffe, RZ ;  /* 0x0ffffffe201f7810 */ /* 0x001fcc0007ffe0ff */
[----:B------:R-:W0:Y:S02]  /*0ad0*/  F2I.FTZ.U32.TRUNC.NTZ R31, R31 ;  /* 0x0000001f001f7305 */ /* 0x000e24000021f000 */
[----:B0-----:R-:W-:-:S05]  /*0ae0*/  IADD3 R16, PT, PT, RZ, -R31, RZ ;  /* 0x8000001fff107210 */ /* 0x001fca0007ffe0ff */
[----:B-1----:R-:W-:-:S04]  /*0af0*/  IMAD R33, R16, R3, RZ ;  /* 0x0000000310217224 */ /* 0x002fc800078e02ff */
[----:B------:R-:W-:Y:S01]  /*0b00*/  IMAD.HI.U32 R33, R31, R33, R30 ;  /* 0x000000211f217227 */ /* 0x000fe200078e001e */
[----:B------:R-:W-:Y:S02]  /*0b10*/  IABS R30, R2 ;  /* 0x00000002001e7213 */ /* 0x000fe40000000000 */
[----:B------:R-:W-:-:S03]  /*0b20*/  IADD3 R31, PT, PT, R2, 0x1, RZ ;  /* 0x00000001021f7810 */ /* 0x000fc60007ffe0ff */
[----:B------:R-:W-:Y:S02]  /*0b30*/  IMAD.HI.U32 R16, R33, R30, RZ ;  /* 0x0000001e21107227 */ /* 0x000fe400078e00ff */
[----:B------:R-:W0:Y:S03]  /*0b40*/  MUFU.RCP R33, R8 ;  /* 0x0000000800217308 */ /* 0x000e260000001000 */
[----:B------:R-:W-:-:S05]  /*0b50*/  IADD3 R16, PT, PT, -R16, RZ, RZ ;  /* 0x000000ff10107210 */ /* 0x000fca0007ffe1ff */
[----:B------:R-:W-:-:S05]  /*0b60*/  IMAD R16, R3, R16, R30 ;  /* 0x0000001003107224 */ /* 0x000fca00078e021e */
[----:B------:R-:W-:Y:S01]  /*0b70*/  ISETP.GT.U32.AND P0, PT, R3, R16, PT ;  /* 0x000000100300720c */ /* 0x000fe20003f04070 */
[----:B0-----:R-:W-:-:S04]  /*0b80*/  FFMA R30, R33, -R8, 1 ;  /* 0x3f800000211e7423 */ /* 0x001fc80000000808 */
[----:B------:R-:W-:-:S08]  /*0b90*/  FFMA R33, R33, R30, R33 ;  /* 0x0000001e21217223 */ /* 0x000fd00000000021 */
[----:B------:R-:W-:Y:S01]  /*0ba0*/  @!P0 IMAD.IADD R16, R16, 0x1, -R3 ;  /* 0x0000000110108824 */ /* 0x000fe200078e0a03 */
[----:B------:R-:W-:-:S04]  /*0bb0*/  ISETP.GE.AND P0, PT, R2, RZ, PT ;  /* 0x000000ff0200720c */ /* 0x000fc80003f06270 */
[----:B------:R-:W-:-:S13]  /*0bc0*/  ISETP.GT.U32.AND P2, PT, R3, R16, PT ;  /* 0x000000100300720c */ /* 0x000fda0003f44070 */
[----:B------:R-:W-:Y:S01]  /*0bd0*/  @!P2 IADD3 R16, PT, PT, R16, -R3, RZ ;  /* 0x800000031010a210 */ /* 0x000fe20007ffe0ff */
[----:B--2---:R-:W-:-:S03]  /*0be0*/  FADD R37, R14, -R35 ;  /* 0x800000230e257221 */ /* 0x004fc60000000000 */
[----:B------:R-:W-:Y:S01]  /*0bf0*/  MOV R35, R16 ;  /* 0x0000001000237202 */ /* 0x000fe20000000f00 */
[----:B------:R-:W0:Y:S01]  /*0c00*/  FCHK P2, R37, R8 ;  /* 0x0000000825007302 */ /* 0x000e220000040000 */
[----:B------:R-:W-:Y:S02]  /*0c10*/  FFMA R14, R33, R37, RZ ;  /* 0x00000025210e7223 */ /* 0x000fe400000000ff */
[----:B------:R-:W-:Y:S02]  /*0c20*/  @!P0 IADD3 R35, PT, PT, -R35, RZ, RZ ;  /* 0x000000ff23238210 */ /* 0x000fe40007ffe1ff */
[----:B------:R-:W-:Y:S01]  /*0c30*/  @!P1 LOP3.LUT R35, RZ, R0, RZ, 0x33, !PT ;  /* 0x00000000ff239212 */ /* 0x000fe200078e33ff */
[----:B------:R-:W-:-:S04]  /*0c40*/  FFMA R3, R14, -R8, R37 ;  /* 0x800000080e037223 */ /* 0x000fc80000000025 */
[----:B------:R-:W-:Y:S01]  /*0c50*/  FFMA R33, R33, R3, R14 ;  /* 0x0000000321217223 */ /* 0x000fe2000000000e */
[----:B0-----:R-:W-:Y:S06]  /*0c60*/  @!P2 BRA `(.L_x_4) ;  /* 0x000000000014a947 */ /* 0x001fec0003800000 */
[----:B------:R-:W-:Y:S01]  /*0c70*/  IMAD.MOV.U32 R0, RZ, RZ, R37 ;  /* 0x000000ffff007224 */ /* 0x000fe200078e0025 */
[----:B------:R-:W-:Y:S02]  /*0c80*/  MOV R3, R8 ;  /* 0x0000000800037202 */ /* 0x000fe40000000f00 */
[----:B------:R-:W-:-:S07]  /*0c90*/  MOV R14, 0xcb0 ;  /* 0x00000cb0000e7802 */ /* 0x000fce0000000f00 */
[----:B------:R-:W-:Y:S05]  /*0ca0*/  CALL.REL.NOINC `($__internal_0_$__cuda_sm3x_div_rn_noftz_f32_slowpath) ;  /* 0x0000001c00747944 */ /* 0x000fea0003c00000 */
[----:B------:R-:W-:-:S07]  /*0cb0*/  MOV R33, R0 ;  /* 0x0000000000217202 */ /* 0x000fce0000000f00 */
.L_x_4:
[----:B------:R0:W-:Y:S04]  /*0cc0*/  STG.E desc[UR6][R22.64+0x4], R33 ;  /* 0x0000042116007986 */ /* 0x0001e8000c101906 */
[----:B------:R-:W2:Y:S04]  /*0cd0*/  LDG.E R0, desc[UR6][R24.64+0x4] ;  /* 0x0000040618007981 */ /* 0x000ea8000c1e1900 */
[----:B------:R-:W2:Y:S01]  /*0ce0*/  LDG.E R3, desc[UR6][R26.64+0x4] ;  /* 0x000004061a037981 */ /* 0x000ea2000c1e1900 */
[----:B------:R-:W1:Y:S02]  /*0cf0*/  MUFU.RCP R37, R12 ;  /* 0x0000000c00257308 */ /* 0x000e640000001000 */
[----:B-1----:R-:W-:Y:S01]  /*0d00*/  FFMA R14, R37, -R12, 1 ;  /* 0x3f800000250e7423 */ /* 0x002fe2000000080c */
[----:B--2---:R-:W-:-:S03]  /*0d10*/  FADD R16, R0, -R3 ;  /* 0x8000000300107221 */ /* 0x004fc60000000000 */
[----:B------:R-:W-:Y:S02]  /*0d20*/  FFMA R0, R37, R14, R37 ;  /* 0x0000000e25007223 */ /* 0x000fe40000000025 */
[----:B------:R-:W1:Y:S02]  /*0d30*/  FCHK P0, R16, R12 ;  /* 0x0000000c10007302 */ /* 0x000e640000000000 */
[----:B------:R-:W-:-:S04]  /*0d40*/  FFMA R3, R0, R16, RZ ;  /* 0x0000001000037223 */ /* 0x000fc800000000ff */
[----:B------:R-:W-:-:S04]  /*0d50*/  FFMA R14, R3, -R12, R16 ;  /* 0x8000000c030e7223 */ /* 0x000fc80000000010 */
[----:B------:R-:W-:Y:S01]  /*0d60*/  FFMA R0, R0, R14, R3 ;  /* 0x0000000e00007223 */ /* 0x000fe20000000003 */
[----:B01----:R-:W-:Y:S06]  /*0d70*/  @!P0 BRA `(.L_x_5) ;  /* 0x0000000000108947 */ /* 0x003fec0003800000 */
[----:B------:R-:W-:Y:S02]  /*0d80*/  MOV R0, R16 ;  /* 0x0000001000007202 */ /* 0x000fe40000000f00 */
[----:B------:R-:W-:Y:S02]  /*0d90*/  MOV R3, R12 ;  /* 0x0000000c00037202 */ /* 0x000fe40000000f00 */
[----:B------:R-:W-:-:S07]  /*0da0*/  MOV R14, 0xdc0 ;  /* 0x00000dc0000e7802 */ /* 0x000fce0000000f00 */
[----:B------:R-:W-:Y:S05]  /*0db0*/  CALL.REL.NOINC `($__internal_0_$__cuda_sm3x_div_rn_noftz_f32_slowpath) ;  /* 0x0000001c00307944 */ /* 0x000fea0003c00000 */
.L_x_5:
[----:B------:R-:W0:Y:S01]  /*0dc0*/  LDC.64 R36, c[0x0][0x390] ;  /* 0x0000e400ff247b82 */ /* 0x000e220000000a00 */
[----:B------:R-:W-:Y:S02]  /*0dd0*/  IMAD.IADD R35, R4, 0x1, R35 ;  /* 0x0000000104237824 */ /* 0x000fe400078e0223 */
[----:B------:R-:W-:-:S05]  /*0de0*/  FADD R33, R0, R33 ;  /* 0x0000002100217221 */ /* 0x000fca0000000000 */
[----:B------:R1:W-:Y:S04]  /*0df0*/  STG.E desc[UR6][R22.64+0x4], R33 ;  /* 0x0000042116007986 */ /* 0x0003e8000c101906 */
[----:B------:R-:W2:Y:S01]  /*0e00*/  LDG.E R0, desc[UR6][R28.64+0x4] ;  /* 0x000004061c007981 */ /* 0x000ea2000c1e1900 */
[----:B0-----:R-:W-:-:S06]  /*0e10*/  IMAD.WIDE R36, R35, 0x4, R36 ;  /* 0x0000000423247825 */ /* 0x001fcc00078e0224 */
[----:B------:R-:W2:Y:S01]  /*0e20*/  LDG.E R37, desc[UR6][R36.64] ;  /* 0x0000000624257981 */ /* 0x000ea2000c1e1900 */
[----:B------:R-:W0:Y:S02]  /*0e30*/  MUFU.RCP R3, R10 ;  /* 0x0000000a00037308 */ /* 0x000e240000001000 */
[----:B0-----:R-:W-:Y:S01]  /*0e40*/  FFMA R14, R3, -R10, 1 ;  /* 0x3f800000030e7423 */ /* 0x001fe2000000080a */
[----:B--2---:R-:W-:-:S05]  /*0e50*/  FADD R16, R0, -R37 ;  /* 0x8000002500107221 */ /* 0x004fca0000000000 */
[----:B------:R-:W0:Y:S01]  /*0e60*/  FCHK P0, R16, R10 ;  /* 0x0000000a10007302 */ /* 0x000e220000000000 */
[----:B------:R-:W-:-:S04]  /*0e70*/  FFMA R0, R3, R14, R3 ;  /* 0x0000000e03007223 */ /* 0x000fc80000000003 */
        /* <DEDUP_REMOVED lines=8> */
.L_x_6:
[----:B------:R-:W-:Y:S02]  /*0f00*/  FADD R37, R33, R0 ;  /* 0x0000000021257221 */ /* 0x000fe40000000000 */
[----:B------:R-:W0:Y:S03]  /*0f10*/  LDC R0, c[0x3][0x8] ;  /* 0x00c00200ff007b82 */ /* 0x000e260000000800 */
[----:B------:R1:W-:Y:S04]  /*0f20*/  STG.E desc[UR6][R22.64+0x4], R37 ;  /* 0x0000042516007986 */ /* 0x0003e8000c101906 */
[----:B------:R-:W2:Y:S04]  /*0f30*/  LDG.E R35, desc[UR6][R18.64+0x8] ;  /* 0x0000080612237981 */ /* 0x000ea8000c1e1900 */
[----:B------:R-:W2:Y:S01]  /*0f40*/  LDG.E R14, desc[UR6][R20.64+0x8] ;  /* 0x00000806140e7981 */ /* 0x000ea2000c1e1900 */
[----:B------:R-:W-:-:S02]  /*0f50*/  IABS R30, R31 ;  /* 0x0000001f001e7213 */ /* 0x000fc40000000000 */
[----:B0-----:R-:W-:Y:S02]  /*0f60*/  IABS R3, R0 ;  /* 0x0000000000037213 */ /* 0x001fe40000000000 */
[----:B------:R-:W-:Y:S02]  /*0f70*/  ISETP.NE.AND P1, PT, R0, RZ, PT ;  /* 0x000000ff0000720c */ /* 0x000fe40003f25270 */
[----:B------:R-:W0:Y:S08]  /*0f80*/  I2F.RP R34, R3 ;  /* 0x0000000300227306 */ /* 0x000e300000209400 */
[----:B0-----:R-:W0:Y:S02]  /*0f90*/  MUFU.RCP R34, R34 ;  /* 0x0000002200227308 */ /* 0x001e240000001000 */
[----:B0-----:R-:W-:-:S06]  /*0fa0*/  IADD3 R32, PT, PT, R34, 0xffffffe, RZ ;  /* 0x0ffffffe22207810 */ /* 0x001fcc0007ffe0ff */
[----:B------:R0:W3:Y:S02]  /*0fb0*/  F2I.FTZ.U32.TRUNC.NTZ R33, R32 ;  /* 0x0000002000217305 */ /* 0x0000e4000021f000 */
[----:B0-----:R-:W-:Y:S01]  /*0fc0*/  IMAD.MOV.U32 R32, RZ, RZ, RZ ;  /* 0x000000ffff207224 */ /* 0x001fe200078e00ff */
[----:B---3--:R-:W-:-:S05]  /*0fd0*/  IADD3 R16, PT, PT, RZ, -R33, RZ ;  /* 0x80000021ff107210 */ /* 0x008fca0007ffe0ff */
[----:B-1----:R-:W-:-:S04]  /*0fe0*/  IMAD R37, R16, R3, RZ ;  /* 0x0000000310257224 */ /* 0x002fc800078e02ff */
[----:B------:R-:W-:Y:S02]  /*0ff0*/  IMAD.HI.U32 R37, R33, R37, R32 ;  /* 0x0000002521257227 */ /* 0x000fe400078e0020 */
[----:B------:R-:W0:Y:S04]  /*1000*/  MUFU.RCP R33, R8 ;  /* 0x0000000800217308 */ /* 0x000e280000001000 */
[----:B------:R-:W-:-:S05]  /*1010*/  IMAD.HI.U32 R16, R37, R30, RZ ;  /* 0x0000001e25107227 */ /* 0x000fca00078e00ff */
[----:B------:R-:W-:-:S05]  /*1020*/  IADD3 R16, PT, PT, -R16, RZ, RZ ;  /* 0x000000ff10107210 */ /* 0x000fca0007ffe1ff */
[----:B------:R-:W-:Y:S02]  /*1030*/  IMAD R16, R3, R16, R30 ;  /* 0x0000001003107224 */ /* 0x000fe400078e021e */
[----:B0-----:R-:W-:-:S03]  /*1040*/  FFMA R30, R33, -R8, 1 ;  /* 0x3f800000211e7423 */ /* 0x001fc60000000808 */
[----:B------:R-:W-:Y:S01]  /*1050*/  ISETP.GT.U32.AND P0, PT, R3, R16, PT ;  /* 0x000000100300720c */ /* 0x000fe20003f04070 */
[----:B------:R-:W-:-:S12]  /*1060*/  FFMA R33, R33, R30, R33 ;  /* 0x0000001e21217223 */ /* 0x000fd80000000021 */
[----:B------:R-:W-:Y:S02]  /*1070*/  @!P0 IADD3 R16, PT, PT, R16, -R3, RZ ;  /* 0x8000000310108210 */ /* 0x000fe40007ffe0ff */
[----:B------:R-:W-:Y:S02]  /*1080*/  ISETP.GE.AND P0, PT, R31, RZ, PT ;  /* 0x000000ff1f00720c */ /* 0x000fe40003f06270 */
[----:B------:R-:W-:Y:S02]  /*1090*/  ISETP.GT.U32.AND P2, PT, R3, R16, PT ;  /* 0x000000100300720c */ /* 0x000fe40003f44070 */
[----:B------:R-:W-:-:S11]  /*10a0*/  IADD3 R31, PT, PT, R2, 0x2, RZ ;  /* 0x00000002021f7810 */ /* 0x000fd60007ffe0ff */
[----:B------:R-:W-:Y:S01]  /*10b0*/  @!P2 IADD3 R16, PT, PT, R16, -R3, RZ ;  /* 0x800000031010a210 */ /* 0x000fe20007ffe0ff */
[----:B--2---:R-:W-:-:S03]  /*10c0*/  FADD R37, R35, -R14 ;  /* 0x8000000e23257221 */ /* 0x004fc60000000000 */
[----:B------:R-:W-:Y:S01]  /*10d0*/  MOV R35, R16 ;  /* 0x0000001000237202 */ /* 0x000fe20000000f00 */
[----:B------:R-:W0:Y:S01]  /*10e0*/  FCHK P2, R37, R8 ;  /* 0x0000000825007302 */ /* 0x000e220000040000 */
[----:B------:R-:W-:-:S03]  /*10f0*/  FFMA R14, R33, R37, RZ ;  /* 0x00000025210e7223 */ /* 0x000fc600000000ff */
[----:B------:R-:W-:Y:S01]  /*1100*/  @!P0 IMAD.MOV R35, RZ, RZ, -R35 ;  /* 0x000000ffff238224 */ /* 0x000fe200078e0a23 */
[----:B------:R-:W-:Y:S01]  /*1110*/  @!P1 LOP3.LUT R35, RZ, R0, RZ, 0x33, !PT ;  /* 0x00000000ff239212 */ /* 0x000fe200078e33ff */
[----:B------:R-:W-:-:S04]  /*1120*/  FFMA R3, R14, -R8, R37 ;  /* 0x800000080e037223 */ /* 0x000fc80000000025 */
[----:B------:R-:W-:Y:S01]  /*1130*/  FFMA R33, R33, R3, R14 ;  /* 0x0000000321217223 */ /* 0x000fe2000000000e */
[----:B0-----:R-:W-:Y:S06]  /*1140*/  @!P2 BRA `(.L_x_7) ;  /* 0x000000000014a947 */ /* 0x001fec0003800000 */
[----:B------:R-:W-:Y:S02]  /*1150*/  MOV R0, R37 ;  /* 0x0000002500007202 */ /* 0x000fe40000000f00 */
[----:B------:R-:W-:Y:S02]  /*1160*/  MOV R3, R8 ;  /* 0x0000000800037202 */ /* 0x000fe40000000f00 */
[----:B------:R-:W-:-:S07]  /*1170*/  MOV R14, 0x1190 ;  /* 0x00001190000e7802 */ /* 0x000fce0000000f00 */
[----:B------:R-:W-:Y:S05]  /*1180*/  CALL.REL.NOINC `($__internal_0_$__cuda_sm3x_div_rn_noftz_f32_slowpath) ;  /* 0x00000018003c7944 */ /* 0x000fea0003c00000 */
[----:B------:R-:W-:-:S07]  /*1190*/  MOV R33, R0 ;  /* 0x0000000000217202 */ /* 0x000fce0000000f00 */
.L_x_7:
        /* <DEDUP_REMOVED lines=12> */
[----:B------:R-:W-:Y:S01]  /*1260*/  IMAD.MOV.U32 R0, RZ, RZ, R16 ;  /* 0x000000ffff007224 */ /* 0x000fe200078e0010 */
[----:B------:R-:W-:Y:S02]  /*1270*/  MOV R3, R12 ;  /* 0x0000000c00037202 */ /* 0x000fe40000000f00 */
[----:B------:R-:W-:-:S07]  /*1280*/  MOV R14, 0x12a0 ;  /* 0x000012a0000e7802 */ /* 0x000fce0000000f00 */
[----:B------:R-:W-:Y:S05]  /*1290*/  CALL.REL.NOINC `($__internal_0_$__cuda_sm3x_div_rn_noftz_f32_slowpath) ;  /* 0x0000001400f87944 */ /* 0x000fea0003c00000 */
.L_x_8:
[----:B------:R-:W0:Y:S01]  /*12a0*/  LDC.64 R36, c[0x0][0x390] ;  /* 0x0000e400ff247b82 */ /* 0x000e220000000a00 */
[----:B------:R-:W-:Y:S01]  /*12b0*/  IADD3 R35, PT, PT, R4, R35, RZ ;  /* 0x0000002304237210 */ /* 0x000fe20007ffe0ff */
        /* <DEDUP_REMOVED lines=18> */
.L_x_9:
[----:B------:R-:W-:Y:S02]  /*13e0*/  FADD R3, R33, R0 ;  /* 0x0000000021037221 */ /* 0x000fe40000000000 */
[----:B------:R-:W0:Y:S03]  /*13f0*/  LDC R0, c[0x3][0x8] ;  /* 0x00c00200ff007b82 */ /* 0x000e260000000800 */
[----:B------:R1:W-:Y:S04]  /*1400*/  STG.E desc[UR6][R22.64+0x8], R3 ;  /* 0x0000080316007986 */ /* 0x0003e8000c101906 */
[----:B------:R2:W3:Y:S04]  /*1410*/  LDG.E R18, desc[UR6][R18.64+0xc] ;  /* 0x00000c0612127981 */ /* 0x0004e8000c1e1900 */
[----:B------:R4:W3:Y:S01]  /*1420*/  LDG.E R35, desc[UR6][R20.64+0xc] ;  /* 0x00000c0614237981 */ /* 0x0008e2000c1e1900 */
[----:B--2---:R-:W-:Y:S01]  /*1430*/  IABS R19, R31 ;  /* 0x0000001f00137213 */ /* 0x004fe20000000000 */
[----:B----4-:R-:W-:Y:S01]  /*1440*/  MUFU.RCP R21, R8 ;  /* 0x0000000800157308 */ /* 0x010fe20000001000 */
[----:B0-----:R-:W-:-:S02]  /*1450*/  IABS R16, R0 ;  /* 0x0000000000107213 */ /* 0x001fc40000000000 */
[----:B------:R-:W-:-:S05]  /*1460*/  ISETP.NE.AND P1, PT, R0, RZ, PT ;  /* 0x000000ff0000720c */ /* 0x000fca0003f25270 */
[----:B------:R-:W0:Y:S08]  /*1470*/  I2F.RP R14, R16 ;  /* 0x00000010000e7306 */ /* 0x000e300000209400 */
[----:B0-----:R-:W0:Y:S02]  /*1480*/  MUFU.RCP R14, R14 ;  /* 0x0000000e000e7308 */ /* 0x001e240000001000 */
[----:B0-----:R-:W-:-:S06]  /*1490*/  VIADD R32, R14, 0xffffffe ;  /* 0x0ffffffe0e207836 */ /* 0x001fcc0000000000 */
[----:B------:R0:W2:Y:S02]  /*14a0*/  F2I.FTZ.U32.TRUNC.NTZ R33, R32 ;  /* 0x0000002000217305 */ /* 0x0000a4000021f000 */
[----:B0-----:R-:W-:Y:S01]  /*14b0*/  HFMA2 R32, -RZ, RZ, 0, 0 ;  /* 0x00000000ff207431 */ /* 0x001fe200000001ff */
[----:B--2---:R-:W-:-:S04]  /*14c0*/  IADD3 R30, PT, PT, RZ, -R33, RZ ;  /* 0x80000021ff1e7210 */ /* 0x004fc80007ffe0ff */
[----:B-1----:R-:W-:-:S05]  /*14d0*/  MOV R3, R30 ;  /* 0x0000001e00037202 */ /* 0x002fca0000000f00 */
[----:B------:R-:W-:-:S04]  /*14e0*/  IMAD R3, R3, R16, RZ ;  /* 0x0000001003037224 */ /* 0x000fc800078e02ff */
[----:B------:R-:W-:-:S06]  /*14f0*/  IMAD.HI.U32 R20, R33, R3, R32 ;  /* 0x0000000321147227 */ /* 0x000fcc00078e0020 */
[----:B------:R-:W-:-:S05]  /*1500*/  IMAD.HI.U32 R3, R20, R19, RZ ;  /* 0x0000001314037227 */ /* 0x000fca00078e00ff */
[----:B------:R-:W-:-:S05]  /*1510*/  IADD3 R14, PT, PT, -R3, RZ, RZ ;  /* 0x000000ff030e7210 */ /* 0x000fca0007ffe1ff */
[----:B------:R-:W-:Y:S02]  /*1520*/  IMAD R19, R16, R14, R19 ;  /* 0x0000000e10137224 */ /* 0x000fe400078e0213 */
[----:B------:R-:W-:-:S03]  /*1530*/  FFMA R14, R21, -R8, 1 ;  /* 0x3f800000150e7423 */ /* 0x000fc60000000808 */
[----:B------:R-:W-:Y:S01]  /*1540*/  ISETP.GT.U32.AND P0, PT, R16, R19, PT ;  /* 0x000000131000720c */ /* 0x000fe20003f04070 */
[----:B------:R-:W-:-:S12]  /*1550*/  FFMA R21, R21, R14, R21 ;  /* 0x0000000e15157223 */ /* 0x000fd80000000015 */
[----:B------:R-:W-:Y:S01]  /*1560*/  @!P0 IMAD.IADD R19, R19, 0x1, -R16 ;  /* 0x0000000113138824 */ /* 0x000fe200078e0a10 */
[----:B------:R-:W-:-:S04]  /*1570*/  ISETP.GE.AND P0, PT, R31, RZ, PT ;  /* 0x000000ff1f00720c */ /* 0x000fc80003f06270 */
[----:B------:R-:W-:-:S13]  /*1580*/  ISETP.GT.U32.AND P2, PT, R16, R19, PT ;  /* 0x000000131000720c */ /* 0x000fda0003f44070 */
[----:B------:R-:W-:-:S04]  /*1590*/  @!P2 IADD3 R19, PT, PT, R19, -R16, RZ ;  /* 0x800000101313a210 */ /* 0x000fc80007ffe0ff */
[----:B------:R-:W-:Y:S02]  /*15a0*/  @!P0 IADD3 R19, PT, PT, -R19, RZ, RZ ;  /* 0x000000ff13138210 */ /* 0x000fe40007ffe1ff */
[----:B------:R-:W-:Y:S01]  /*15b0*/  @!P1 LOP3.LUT R19, RZ, R0, RZ, 0x33, !PT ;  /* 0x00000000ff139212 */ /* 0x000fe200078e33ff */
[----:B---3--:R-:W-:-:S04]  /*15c0*/  FADD R35, R18, -R35 ;  /* 0x8000002312237221 */ /* 0x008fc80000000000 */
[----:B------:R-:W0:Y:S01]  /*15d0*/  FCHK P2, R35, R8 ;  /* 0x0000000823007302 */ /* 0x000e220000040000 */
[----:B------:R-:W-:-:S04]  /*15e0*/  FFMA R14, R21, R35, RZ ;  /* 0x00000023150e7223 */ /* 0x000fc800000000ff */
[----:B------:R-:W-:-:S04]  /*15f0*/  FFMA R3, R14, -R8, R35 ;  /* 0x800000080e037223 */ /* 0x000fc80000000023 */
[----:B------:R-:W-:Y:S01]  /*1600*/  FFMA R21, R21, R3, R14 ;  /* 0x0000000315157223 */ /* 0x000fe2000000000e */
[----:B0-----:R-:W-:Y:S06]  /*1610*/  @!P2 BRA `(.L_x_10) ;  /* 0x000000000014a947 */ /* 0x001fec0003800000 */
[----:B------:R-:W-:Y:S02]  /*1620*/  MOV R0, R35 ;  /* 0x0000002300007202 */ /* 0x000fe40000000f00 */
[----:B------:R-:W-:Y:S02]  /*1630*/  MOV R3, R8 ;  /* 0x0000000800037202 */ /* 0x000fe40000000f00 */
[----:B------:R-:W-:-:S07]  /*1640*/  MOV R14, 0x1660 ;  /* 0x00001660000e7802 */ /* 0x000fce0000000f00 */
[----:B------:R-:W-:Y:S05]  /*1650*/  CALL.REL.NOINC `($__internal_0_$__cuda_sm3x_div_rn_noftz_f32_slowpath) ;  /* 0x0000001400087944 */ /* 0x000fea0003c00000 */
[----:B------:R-:W-:-:S07]  /*1660*/  IMAD.MOV.U32 R21, RZ, RZ, R0 ;  /* 0x000000ffff157224 */ /* 0x000fce00078e0000 */
.L_x_10:
[----:B------:R0:W-:Y:S04]  /*1670*/  STG.E desc[UR6][R22.64+0xc], R21 ;  /* 0x00000c1516007986 */ /* 0x0001e8000c101906 */
        /* <DEDUP_REMOVED lines=15> */
.L_x_11:
        /* <DEDUP_REMOVED lines=16> */
[----:B------:R-:W-:Y:S01]  /*1870*/  MOV R0, R16 ;  /* 0x0000001000007202 */ /* 0x000fe20000000f00 */
[----:B------:R-:W-:Y:S01]  /*1880*/  IMAD.MOV.U32 R3, RZ, RZ, R10 ;  /* 0x000000ffff037224 */ /* 0x000fe200078e000a */
[----:B------:R-:W-:-:S07]  /*1890*/  MOV R14, 0x18b0 ;  /* 0x000018b0000e7802 */ /* 0x000fce0000000f00 */
[----:B------:R-:W-:Y:S05]  /*18a0*/  CALL.REL.NOINC `($__internal_0_$__cuda_sm3x_div_rn_noftz_f32_slowpath) ;  /* 0x0000001000747944 */ /* 0x000fea0003c00000 */
.L_x_12:
[----:B------:R-:W-:Y:S01]  /*18b0*/  FADD R21, R21, R0 ;  /* 0x0000000015157221 */ /* 0x000fe20000000000 */
[----:B------:R-:W-:-:S04]  /*18c0*/  IADD3 R2, PT, PT, R2, 0x4, RZ ;  /* 0x0000000402027810 */ /* 0x000fc80007ffe0ff */
[----:B------:R1:W-:Y:S01]  /*18d0*/  STG.E desc[UR6][R22.64+0xc], R21 ;  /* 0x00000c1516007986 */ /* 0x0003e2000c101906 */
[----:B------:R-:W-:-:S13]  /*18e0*/  ISETP.NE.AND P0, PT, R2, R17, PT ;  /* 0x000000110200720c */ /* 0x000fda0003f05270 */
[----:B-1----:R-:W-:Y:S05]  /*18f0*/  @P0 BRA `(.L_x_13) ;  /* 0xffffffe800f00947 */ /* 0x002fea000383ffff */
[----:B------:R-:W-:-:S07]  /*1900*/  MOV R20, R17 ;  /* 0x0000001100147202 */ /* 0x000fce0000000f00 */
.L_x_0:
[----:B------:R-:W0:Y:S02]  /*1910*/  LDCU UR5, c[0x3][0x28] ;  /* 0x00c00500ff0577ac */ /* 0x000e240008000800 */
[----:B0-----:R-:W-:-:S09]  /*1920*/  ULOP3.LUT UP0, UR4, UR5, 0x3, URZ, 0xc0, !UPT ;  /* 0x0000000305047892 */ /* 0x001fd2000f80c0ff */
[----:B------:R-:W-:Y:S05]  /*1930*/  BRA.U !UP0, `(.L_x_14) ;  /* 0x00000011082c7547 */ /* 0x000fea000b800000 */
[----:B------:R-:W-:-:S09]  /*1940*/  UISETP.NE.AND UP0, UPT, UR4, 0x1, UPT ;  /* 0x000000010400788c */ /* 0x000fd2000bf05270 */
[----:B------:R-:W-:Y:S05]  /*1950*/  BRA.U !UP0, `(.L_x_15) ;  /* 0x0000000908a87547 */ /* 0x000fea000b800000 */
[----:B------:R-:W0:Y:S01]  /*1960*/  LDC.64 R28, c[0x0][0x380] ;  /* 0x0000e000ff1c7b82 */ /* 0x000e220000000a00 */
[--C-:B------:R-:W-:Y:S02]  /*1970*/  IMAD R2, R9, UR5, R20.reuse ;  /* 0x0000000509027c24 */ /* 0x100fe4000f8e0214 */
[----:B------:R-:W-:-:S05]  /*1980*/  IMAD R3, R7, UR5, R20 ;  /* 0x0000000507037c24 */ /* 0x000fca000f8e0214 */
[----:B------:R-:W1:Y:S01]  /*1990*/  LDC R0, c[0x3][0x8] ;  /* 0x00c00200ff007b82 */ /* 0x000e620000000800 */
[----:B0-----:R-:W-:-:S04]  /*19a0*/  IMAD.WIDE R42, R2, 0x4, R28 ;  /* 0x00000004022a7825 */ /* 0x001fc800078e021c */
[----:B------:R-:W-:Y:S01]  /*19b0*/  IMAD.WIDE R28, R3, 0x4, R28 ;  /* 0x00000004031c7825 */ /* 0x000fe200078e021c */
[----:B------:R-:W2:Y:S04]  /*19c0*/  LDG.E R16, desc[UR6][R42.64] ;  /* 0x000000062a107981 */ /* 0x000ea8000c1e1900 */
[----:B------:R-:W2:Y:S01]  /*19d0*/  LDG.E R21, desc[UR6][R28.64] ;  /* 0x000000061c157981 */ /* 0x000ea2000c1e1900 */
[----:B-1----:R-:W-:Y:S01]  /*19e0*/  IABS R22, R0 ;  /* 0x0000000000167213 */ /* 0x002fe20000000000 */
[----:B------:R-:W-:Y:S01]  /*19f0*/  VIADD R3, R20, 0xffffffff ;  /* 0xffffffff14037836 */ /* 0x000fe20000000000 */
[----:B------:R-:W-:Y:S02]  /*1a00*/  ISETP.NE.AND P1, PT, R0, RZ, PT ;  /* 0x000000ff0000720c */ /* 0x000fe40003f25270 */
[----:B------:R-:W0:Y:S02]  /*1a10*/  I2F.RP R14, R22 ;  /* 0x00000016000e7306 */ /* 0x000e240000209400 */
[----:B------:R-:W-:-:S06]  /*1a20*/  IABS R25, R3 ;  /* 0x0000000300197213 */ /* 0x000fcc0000000000 */
[----:B0-----:R-:W0:Y:S02]  /*1a30*/  MUFU.RCP R14, R14 ;  /* 0x0000000e000e7308 */ /* 0x001e240000001000 */
[----:B0-----:R-:W-:-:S06]  /*1a40*/  IADD3 R18, PT, PT, R14, 0xffffffe, RZ ;  /* 0x0ffffffe0e127810 */ /* 0x001fcc0007ffe0ff */
[----:B------:R0:W1:Y:S02]  /*1a50*/  F2I.FTZ.U32.TRUNC.NTZ R19, R18 ;  /* 0x0000001200137305 */ /* 0x000064000021f000 */
[----:B0-----:R-:W-:Y:S01]  /*1a60*/  HFMA2 R18, -RZ, RZ, 0, 0 ;  /* 0x00000000ff127431 */ /* 0x001fe200000001ff */
[----:B-1----:R-:W-:-:S05]  /*1a70*/  IADD3 R23, PT, PT, RZ, -R19, RZ ;  /* 0x80000013ff177210 */ /* 0x002fca0007ffe0ff */
[----:B------:R-:W-:-:S04]  /*1a80*/  IMAD R23, R23, R22, RZ ;  /* 0x0000001617177224 */ /* 0x000fc800078e02ff */
[----:B------:R-:W-:Y:S01]  /*1a90*/  IMAD.HI.U32 R24, R19, R23, R18 ;  /* 0x0000001713187227 */ /* 0x000fe200078e0012 */
[----:B------:R-:W-:Y:S01]  /*1aa0*/  MOV R19, R25 ;  /* 0x0000001900137202 */ /* 0x000fe20000000f00 */
        /* <DEDUP_REMOVED lines=9> */
[----:B------:R-:W-:-:S13]  /*1b40*/  ISETP.GT.U32.AND P2, PT, R22, R19, PT ;  /* 0x000000131600720c */ /* 0x000fda0003f44070 */
[----:B------:R-:W-:-:S05]  /*1b50*/  @!P2 IMAD.IADD R19, R19, 0x1, -R22 ;  /* 0x000000011313a824 */ /* 0x000fca00078e0a16 */
        /* <DEDUP_REMOVED lines=13> */
.L_x_16:
[----:B------:R-:W0:Y:S01]  /*1c30*/  LDC.64 R26, c[0x3][0x18] ;  /* 0x00c00600ff1a7b82 */ /* 0x000e220000000a00 */
[----:B------:R-:W1:Y:S07]  /*1c40*/  LDCU UR4, c[0x3][0x28] ;  /* 0x00c00500ff0477ac */ /* 0x000e6e0008000800 */
[----:B------:R-:W2:Y:S01]  /*1c50*/  LDC.64 R22, c[0x0][0x388] ;  /* 0x0000e200ff167b82 */ /* 0x000ea20000000a00 */
[----:B-1----:R-:W-:Y:S02]  /*1c60*/  IMAD R3, R5, UR4, R20 ;  /* 0x0000000405037c24 */ /* 0x002fe4000f8e0214 */
[----:B0-----:R-:W-:-:S05]  /*1c70*/  IMAD.WIDE R26, R2, 0x4, R26 ;  /* 0x00000004021a7825 */ /* 0x001fca00078e021a */
[----:B------:R0:W-:Y:S01]  /*1c80*/  STG.E desc[UR6][R26.64], R18 ;  /* 0x000000121a007986 */ /* 0x0001e2000c101906 */
[----:B--2---:R-:W-:-:S04]  /*1c90*/  IMAD.WIDE R24, R2, 0x4, R22 ;  /* 0x0000000402187825 */ /* 0x004fc800078e0216 */
[----:B------:R-:W-:Y:S01]  /*1ca0*/  IMAD.WIDE R22, R3, 0x4, R22 ;  /* 0x0000000403167825 */ /* 0x000fe200078e0216 */
        /* <DEDUP_REMOVED lines=15> */
.L_x_17:
        /* <DEDUP_REMOVED lines=9> */
[----:B0-----:R-:W-:Y:S01]  /*1e30*/  FFMA R2, R3, -R10, 1 ;  /* 0x3f80000003027423 */ /* 0x001fe2000000080a */
[----:B--2---:R-:W-:-:S03]  /*1e40*/  FADD R14, R0, -R31 ;  /* 0x8000001f000e7221 */ /* 0x004fc60000000000 */
[----:B------:R-:W-:Y:S02]  /*1e50*/  FFMA R0, R3, R2, R3 ;  /* 0x0000000203007223 */ /* 0x000fe40000000003 */
[----:B------:R-:W0:Y:S02]  /*1e60*/  FCHK P0, R14, R10 ;  /* 0x0000000a0e007302 */ /* 0x000e240000000000 */
        /* <DEDUP_REMOVED lines=8> */
.L_x_18:
[----:B------:R-:W-:Y:S02]  /*1ef0*/  FADD R19, R18, R0 ;  /* 0x0000000012137221 */ /* 0x000fe40000000000 */
[----:B------:R-:W0:Y:S03]  /*1f00*/  LDC R0, c[0x3][0x8] ;  /* 0x00c00200ff007b82 */ /* 0x000e260000000800 */
[----:B------:R1:W-:Y:S04]  /*1f10*/  STG.E desc[UR6][R26.64], R19 ;  /* 0x000000131a007986 */ /* 0x0003e8000c101906 */
[----:B------:R-:W2:Y:S04]  /*1f20*/  LDG.E R42, desc[UR6][R42.64+0x4] ;  /* 0x000004062a2a7981 */ /* 0x000ea8000c1e1900 */
[----:B------:R-:W2:Y:S01]  /*1f30*/  LDG.E R29, desc[UR6][R28.64+0x4] ;  /* 0x000004061c1d7981 */ /* 0x000ea2000c1e1900 */
[----:B------:R-:W-:Y:S01]  /*1f40*/  IABS R18, R20 ;  /* 0x0000001400127213 */ /* 0x000fe20000000000 */
[----:B------:R-:W-:Y:S01]  /*1f50*/  MUFU.RCP R21, R8 ;  /* 0x0000000800157308 */ /* 0x000fe20000001000 */
[----:B0-----:R-:W-:-:S02]  /*1f60*/  IABS R14, R0 ;  /* 0x00000000000e7213 */ /* 0x001fc40000000000 */
[----:B------:R-:W-:-:S05]  /*1f70*/  ISETP.NE.AND P1, PT, R0, RZ, PT ;  /* 0x000000ff0000720c */ /* 0x000fca0003f25270 */
[----:B------:R-:W0:Y:S08]  /*1f80*/  I2F.RP R16, R14 ;  /* 0x0000000e00107306 */ /* 0x000e300000209400 */
[----:B0-----:R-:W0:Y:S02]  /*1f90*/  MUFU.RCP R16, R16 ;  /* 0x0000001000107308 */ /* 0x001e240000001000 */
[----:B0-----:R-:W-:-:S06]  /*1fa0*/  VIADD R3, R16, 0xffffffe ;  /* 0x0ffffffe10037836 */ /* 0x001fcc0000000000 */
[----:B------:R-:W0:Y:S02]  /*1fb0*/  F2I.FTZ.U32.TRUNC.NTZ R3, R3 ;  /* 0x0000000300037305 */ /* 0x000e24000021f000 */
[----:B0-----:R-:W-:-:S04]  /*1fc0*/  IADD3 R2, PT, PT, RZ, -R3, RZ ;  /* 0x80000003ff027210 */ /* 0x001fc80007ffe0ff */
[----:B-1----:R-:W-:Y:S01]  /*1fd0*/  MOV R19, R2 ;  /* 0x0000000200137202 */ /* 0x002fe20000000f00 */
[----:B------:R-:W-:-:S04]  /*1fe0*/  HFMA2 R2, -RZ, RZ, 0, 0 ;  /* 0x00000000ff027431 */ /* 0x000fc800000001ff */
[----:B------:R-:W-:-:S04]  /*1ff0*/  IMAD R19, R19, R14, RZ ;  /* 0x0000000e13137224 */ /* 0x000fc800078e02ff */
[----:B------:R-:W-:Y:S01]  /*2000*/  IMAD.HI.U32 R2, R3, R19, R2 ;  /* 0x0000001303027227 */ /* 0x000fe200078e0002 */
[----:B------:R-:W-:-:S05]  /*2010*/  MOV R19, R18 ;  /* 0x0000001200137202 */ /* 0x000fca0000000f00 */
[----:B------:R-:W-:-:S04]  /*2020*/  IMAD.HI.U32 R2, R2, R19, RZ ;  /* 0x0000001302027227 */ /* 0x000fc800078e00ff */
[----:B------:R-:W-:-:S04]  /*2030*/  IMAD.MOV R2, RZ, RZ, -R2 ;  /* 0x000000ffff027224 */ /* 0x000fc800078e0a02 */
[----:B------:R-:W-:Y:S02]  /*2040*/  IMAD R19, R14, R2, R19 ;  /* 0x000000020e137224 */ /* 0x000fe400078e0213 */
[----:B------:R-:W-:-:S03]  /*2050*/  FFMA R2, R21, -R8, 1 ;  /* 0x3f80000015027423 */ /* 0x000fc60000000808 */
[----:B------:R-:W-:Y:S01]  /*2060*/  ISETP.GT.U32.AND P0, PT, R14, R19, PT ;  /* 0x000000130e00720c */ /* 0x000fe20003f04070 */
[----:B------:R-:W-:-:S12]  /*2070*/  FFMA R21, R21, R2, R21 ;  /* 0x0000000215157223 */ /* 0x000fd80000000015 */
[----:B------:R-:W-:Y:S02]  /*2080*/  @!P0 IADD3 R19, PT, PT, R19, -R14, RZ ;  /* 0x8000000e13138210 */ /* 0x000fe40007ffe0ff */
[----:B------:R-:W-:Y:S02]  /*2090*/  ISETP.GE.AND P0, PT, R20, RZ, PT ;  /* 0x000000ff1400720c */ /* 0x000fe40003f06270 */
[----:B------:R-:W-:-:S13]  /*20a0*/  ISETP.GT.U32.AND P2, PT, R14, R19, PT ;  /* 0x000000130e00720c */ /* 0x000fda0003f44070 */
        /* <DEDUP_REMOVED lines=9> */
[----:B------:R-:W-:Y:S01]  /*2140*/  MOV R0, R29 ;  /* 0x0000001d00007202 */ /* 0x000fe20000000f00 */
[----:B------:R-:W-:Y:S01]  /*2150*/  IMAD.MOV.U32 R3, RZ, RZ, R8 ;  /* 0x000000ffff037224 */ /* 0x000fe200078e0008 */
[----:B------:R-:W-:-:S07]  /*2160*/  MOV R14, 0x2180 ;  /* 0x00002180000e7802 */ /* 0x000fce0000000f00 */
[----:B------:R-:W-:Y:S05]  /*2170*/  CALL.REL.NOINC `($__internal_0_$__cuda_sm3x_div_rn_noftz_f32_slowpath) ;  /* 0x0000000800407944 */ /* 0x000fea0003c00000 */
[----:B------:R-:W-:-:S07]  /*2180*/  MOV R21, R0 ;  /* 0x0000000000157202 */ /* 0x000fce0000000f00 */
.L_x_19:
        /* <DEDUP_REMOVED lines=16> */
.L_x_20:
        /* <DEDUP_REMOVED lines=20> */
.L_x_21:
[----:B------:R-:W-:Y:S01]  /*23d0*/  FADD R21, R21, R0 ;  /* 0x0000000015157221 */ /* 0x000fe20000000000 */
[----:B------:R-:W-:-:S04]  /*23e0*/  IADD3 R20, PT, PT, R20, 0x2, RZ ;  /* 0x0000000214147810 */ /* 0x000fc80007ffe0ff */
[----:B------:R0:W-:Y:S03]  /*23f0*/  STG.E desc[UR6][R26.64+0x4], R21 ;  /* 0x000004151a007986 */ /* 0x0001e6000c101906 */
.L_x_15:
[----:B------:R-:W1:Y:S02]  /*2400*/  LDCU UR5, c[0x3][0x28] ;  /* 0x00c00500ff0577ac */ /* 0x000e640008000800 */
[----:B-1----:R-:W-:-:S04]  /*2410*/  ULOP3.LUT UR4, UR5, 0x1, URZ, 0xc0, !UPT ;  /* 0x0000000105047892 */ /* 0x002fc8000f8ec0ff */
[----:B------:R-:W-:-:S09]  /*2420*/  UISETP.NE.U32.AND UP0, UPT, UR4, 0x1, UPT ;  /* 0x000000010400788c */ /* 0x000fd2000bf05070 */
[----:B------:R-:W-:Y:S05]  /*2430*/  BRA.U UP0, `(.L_x_14) ;  /* 0x00000005006c7547 */ /* 0x000fea000b800000 */
[----:B------:R-:W1:Y:S01]  /*2440*/  LDC.64 R18, c[0x0][0x380] ;  /* 0x0000e000ff127b82 */ /* 0x000e620000000a00 */
[--C-:B------:R-:W-:Y:S02]  /*2450*/  IMAD R9, R9, UR5, R20.reuse ;  /* 0x0000000509097c24 */ /* 0x100fe4000f8e0214 */
[----:B------:R-:W-:-:S05]  /*2460*/  IMAD R7, R7, UR5, R20 ;  /* 0x0000000507077c24 */ /* 0x000fca000f8e0214 */
[----:B------:R-:W2:Y:S01]  /*2470*/  LDC R14, c[0x3][0x8] ;  /* 0x00c00200ff0e7b82 */ /* 0x000ea20000000800 */
[----:B-1----:R-:W-:-:S04]  /*2480*/  IMAD.WIDE R2, R9, 0x4, R18 ;  /* 0x0000000409027825 */ /* 0x002fc800078e0212 */
[----:B------:R-:W-:Y:S02]  /*2490*/  IMAD.WIDE R18, R7, 0x4, R18 ;  /* 0x0000000407127825 */ /* 0x000fe400078e0212 */
[----:B------:R-:W3:Y:S04]  /*24a0*/  LDG.E R3, desc[UR6][R2.64] ;  /* 0x0000000602037981 */ /* 0x000ee8000c1e1900 */
[----:B------:R1:W3:Y:S01]  /*24b0*/  LDG.E R18, desc[UR6][R18.64] ;  /* 0x0000000612127981 */ /* 0x0002e2000c1e1900 */
[----:B--2---:R-:W-:Y:S01]  /*24c0*/  IABS R16, R14 ;  /* 0x0000000e00107213 */ /* 0x004fe20000000000 */
[----:B------:R-:W-:Y:S01]  /*24d0*/  VIADD R0, R20, 0xffffffff ;  /* 0xffffffff14007836 */ /* 0x000fe20000000000 */
[----:B------:R-:W-:Y:S02]  /*24e0*/  ISETP.NE.AND P1, PT, R14, RZ, PT ;  /* 0x000000ff0e00720c */ /* 0x000fe40003f25270 */
[----:B0-----:R-:W0:Y:S02]  /*24f0*/  I2F.RP R21, R16 ;  /* 0x0000001000157306 */ /* 0x001e240000209400 */
[----:B-1----:R-:W-:-:S06]  /*2500*/  IABS R19, R0 ;  /* 0x0000000000137213 */ /* 0x002fcc0000000000 */
[----:B0-----:R-:W0:Y:S02]  /*2510*/  MUFU.RCP R21, R21 ;  /* 0x0000001500157308 */ /* 0x001e240000001000 */
[----:B0-----:R-:W-:-:S06]  /*2520*/  IADD3 R22, PT, PT, R21, 0xffffffe, RZ ;  /* 0x0ffffffe15167810 */ /* 0x001fcc0007ffe0ff */
[----:B------:R0:W1:Y:S02]  /*2530*/  F2I.FTZ.U32.TRUNC.NTZ R23, R22 ;  /* 0x0000001600177305 */ /* 0x000064000021f000 */
[----:B0-----:R-:W-:Y:S01]  /*2540*/  HFMA2 R22, -RZ, RZ, 0, 0 ;  /* 0x00000000ff167431 */ /* 0x001fe200000001ff */
[----:B-1----:R-:W-:-:S05]  /*2550*/  IADD3 R7, PT, PT, RZ, -R23, RZ ;  /* 0x80000017ff077210 */ /* 0x002fca0007ffe0ff */
[----:B------:R-:W-:-:S04]  /*2560*/  IMAD R7, R7, R16, RZ ;  /* 0x0000001007077224 */ /* 0x000fc800078e02ff */
[----:B------:R-:W-:Y:S01]  /*2570*/  IMAD.HI.U32 R2, R23, R7, R22 ;  /* 0x0000000717027227 */ /* 0x000fe200078e0016 */
[----:B------:R-:W-:Y:S02]  /*2580*/  MOV R7, R19 ;  /* 0x0000001300077202 */ /* 0x000fe40000000f00 */
[----:B------:R-:W0:Y:S03]  /*2590*/  MUFU.RCP R19, R8 ;  /* 0x0000000800137308 */ /* 0x000e260000001000 */
        /* <DEDUP_REMOVED lines=23> */
.L_x_22:
[----:B------:R-:W0:Y:S01]  /*2710*/  LDC.64 R22, c[0x0][0x388] ;  /* 0x0000e200ff167b82 */ /* 0x000e220000000a00 */
[----:B------:R-:W1:Y:S07]  /*2720*/  LDCU UR4, c[0x3][0x28] ;  /* 0x00c00500ff0477ac */ /* 0x000e6e0008000800 */
[----:B------:R-:W2:Y:S01]  /*2730*/  LDC.64 R18, c[0x3][0x18] ;  /* 0x00c00600ff127b82 */ /* 0x000ea20000000a00 */
[----:B-1----:R-:W-:Y:S02]  /*2740*/  IMAD R5, R5, UR4, R20 ;  /* 0x0000000405057c24 */ /* 0x002fe4000f8e0214 */
[----:B0-----:R-:W-:-:S04]  /*2750*/  IMAD.WIDE R20, R9, 0x4, R22 ;  /* 0x0000000409147825 */ /* 0x001fc800078e0216 */
[----:B------:R-:W-:-:S04]  /*2760*/  IMAD.WIDE R22, R5, 0x4, R22 ;  /* 0x0000000405167825 */ /* 0x000fc800078e0216 */
[----:B--2---:R-:W-:-:S05]  /*2770*/  IMAD.WIDE R18, R9, 0x4, R18 ;  /* 0x0000000409127825 */ /* 0x004fca00078e0212 */
        /* <DEDUP_REMOVED lines=16> */
.L_x_23:
        /* <DEDUP_REMOVED lines=21> */
.L_x_24:
[----:B------:R-:W-:-:S05]  /*29d0*/  FADD R5, R5, R0 ;  /* 0x0000000005057221 */ /* 0x000fca0000000000 */
[----:B------:R1:W-:Y:S02]  /*29e0*/  STG.E desc[UR6][R18.64], R5 ;  /* 0x0000000512007986 */ /* 0x0003e4000c101906 */
.L_x_14:
[----:B------:R-:W2:Y:S01]  /*29f0*/  LDCU UR4, c[0x3][0x24] ;  /* 0x00c00480ff0477ac */ /* 0x000ea20008000800 */
[----:B------:R-:W-:-:S05]  /*2a00*/  VIADD R6, R6, 0x1 ;  /* 0x0000000106067836 */ /* 0x000fca0000000000 */
[----:B--2---:R-:W-:-:S13]  /*2a10*/  ISETP.NE.AND P0, PT, R6, UR4, PT ;  /* 0x0000000406007c0c */ /* 0x004fda000bf05270 */
[----:B------:R-:W-:Y:S05]  /*2a20*/  @P0 BRA `(.L_x_25) ;  /* 0xffffffd8001c0947 */ /* 0x000fea000383ffff */
[----:B------:R-:W2:Y:S01]  /*2a30*/  LDCU UR4, c[0x3][0x20] ;  /* 0x00c00400ff0477ac */ /* 0x000ea20008000800 */
[----:B------:R-:W-:-:S04]  /*2a40*/  IADD3 R13, PT, PT, R13, 0x1, RZ ;  /* 0x000000010d0d7810 */ /* 0x000fc80007ffe0ff */
[----:B--2---:R-:W-:-:S13]  /*2a50*/  ISETP.NE.AND P0, PT, R13, UR4, PT ;  /* 0x000000040d007c0c */ /* 0x004fda000bf05270 */
[----:B------:R-:W-:Y:S05]  /*2a60*/  @P0 BRA `(.L_x_26) ;  /* 0xffffffd400ac0947 */ /* 0x000fea000383ffff */
[----:B------:R-:W-:Y:S05]  /*2a70*/  EXIT ;  /* 0x000000000000794d */ /* 0x000fea0003800000 */
        .weak           $__internal_0_$__cuda_sm3x_div_rn_noftz_f32_slowpath
        .type           $__internal_0_$__cuda_sm3x_div_rn_noftz_f32_slowpath,@function
        .size           $__internal_0_$__cuda_sm3x_div_rn_noftz_f32_slowpath,(.L_x_37 - $__internal_0_$__cuda_sm3x_div_rn_noftz_f32_slowpath)
$__internal_0_$__cuda_sm3x_div_rn_noftz_f32_slowpath:
[----:B------:R-:W-:Y:S02]  /*2a80*/  SHF.R.U32.HI R16, RZ, 0x17, R3 ;  /* 0x00000017ff107819 */ /* 0x000fe40000011603 */
[----:B------:R-:W-:Y:S02]  /*2a90*/  SHF.R.U32.HI R32, RZ, 0x17, R0 ;  /* 0x00000017ff207819 */ /* 0x000fe40000011600 */
[----:B------:R-:W-:Y:S02]  /*2aa0*/  LOP3.LUT R16, R16, 0xff, RZ, 0xc0, !PT ;  /* 0x000000ff10107812 */ /* 0x000fe400078ec0ff */
[----:B------:R-:W-:Y:S02]  /*2ab0*/  LOP3.LUT R32, R32, 0xff, RZ, 0xc0, !PT ;  /* 0x000000ff20207812 */ /* 0x000fe400078ec0ff */
[----:B------:R-:W-:Y:S02]  /*2ac0*/  IADD3 R34, PT, PT, R16, -0x1, RZ ;  /* 0xffffffff10227810 */ /* 0x000fe40007ffe0ff */
[----:B------:R-:W-:-:S02]  /*2ad0*/  IADD3 R36, PT, PT, R32, -0x1, RZ ;  /* 0xffffffff20247810 */ /* 0x000fc40007ffe0ff */
[----:B------:R-:W-:-:S04]  /*2ae0*/  ISETP.GT.U32.AND P0, PT, R34, 0xfd, PT ;  /* 0x000000fd2200780c */ /* 0x000fc80003f04070 */
[----:B------:R-:W-:-:S13]  /*2af0*/  ISETP.GT.U32.OR P0, PT, R36, 0xfd, P0 ;  /* 0x000000fd2400780c */ /* 0x000fda0000704470 */
[----:B------:R-:W-:Y:S01]  /*2b00*/  @!P0 MOV R30, RZ ;  /* 0x000000ff001e8202 */ /* 0x000fe20000000f00 */
[----:B------:R-:W-:Y:S06]  /*2b10*/  @!P0 BRA `(.L_x_27) ;  /* 0x00000000005c8947 */ /* 0x000fec0003800000 */
[----:B------:R-:W-:Y:S02]  /*2b20*/  FSETP.GTU.FTZ.AND P0, PT, |R0|, +INF , PT ;  /* 0x7f8000000000780b */ /* 0x000fe40003f1c200 */
[----:B------:R-:W-:-:S04]  /*2b30*/  FSETP.GTU.FTZ.AND P1, PT, |R3|, +INF , PT ;  /* 0x7f8000000300780b */ /* 0x000fc80003f3c200 */
[----:B------:R-:W-:-:S13]  /*2b40*/  PLOP3.LUT P0, PT, P0, P1, PT, 0xf8, 0x8f ;  /* 0x00000000008f781c */ /* 0x000fda0000703f70 */
[----:B------:R-:W-:Y:S05]  /*2b50*/  @P0 BRA `(.L_x_28) ;  /* 0x0000000400480947 */ /* 0x000fea0003800000 */
[----:B------:R-:W-:-:S13]  /*2b60*/  LOP3.LUT P0, RZ, R3, 0x7fffffff, R0, 0xc8, !PT ;  /* 0x7fffffff03ff7812 */ /* 0x000fda000780c800 */
[----:B------:R-:W-:Y:S05]  /*2b70*/  @!P0 BRA `(.L_x_29) ;  /* 0x0000000400388947 */ /* 0x000fea0003800000 */
[C---:B------:R-:W-:Y:S02]  /*2b80*/  FSETP.NEU.FTZ.AND P2, PT, |R0|.reuse, +INF , PT ;  /* 0x7f8000000000780b */ /* 0x040fe40003f5d200 */
[----:B------:R-:W-:Y:S02]  /*2b90*/  FSETP.NEU.FTZ.AND P1, PT, |R3|, +INF , PT ;  /* 0x7f8000000300780b */ /* 0x000fe40003f3d200 */
[----:B------:R-:W-:-:S11]  /*2ba0*/  FSETP.NEU.FTZ.AND P0, PT, |R0|, +INF , PT ;  /* 0x7f8000000000780b */ /* 0x000fd60003f1d200 */
[----:B------:R-:W-:Y:S05]  /*2bb0*/  @!P1 BRA !P2, `(.L_x_29) ;  /* 0x0000000400289947 */ /* 0x000fea0005000000 */
[----:B------:R-:W-:-:S04]  /*2bc0*/  LOP3.LUT P2, RZ, R0, 0x7fffffff, RZ, 0xc0, !PT ;  /* 0x7fffffff00ff7812 */ /* 0x000fc8000784c0ff */
[----:B------:R-:W-:-:S13]  /*2bd0*/  PLOP3.LUT P1, PT, P1, P2, PT, 0x2f, 0xf2 ;  /* 0x0000000000f2781c */ /* 0x000fda0000f24577 */
[----:B------:R-:W-:Y:S05]  /*2be0*/  @P1 BRA `(.L_x_30) ;  /* 0x0000000400141947 */ /* 0x000fea0003800000 */
[----:B------:R-:W-:-:S04]  /*2bf0*/  LOP3.LUT P1, RZ, R3, 0x7fffffff, RZ, 0xc0, !PT ;  /* 0x7fffffff03ff7812 */ /* 0x000fc8000782c0ff */
[----:B------:R-:W-:-:S13]  /*2c00*/  PLOP3.LUT P0, PT, P0, P1, PT, 0x2f, 0xf2 ;  /* 0x0000000000f2781c */ /* 0x000fda0000702577 */
[----:B------:R-:W-:Y:S05]  /*2c10*/  @P0 BRA `(.L_x_31) ;  /* 0x0000000000fc0947 */ /* 0x000fea0003800000 */
[----:B------:R-:W-:Y:S02]  /*2c20*/  ISETP.GE.AND P0, PT, R36, RZ, PT ;  /* 0x000000ff2400720c */ /* 0x000fe40003f06270 */
[----:B------:R-:W-:-:S11]  /*2c30*/  ISETP.GE.AND P1, PT, R34, RZ, PT ;  /* 0x000000ff2200720c */ /* 0x000fd60003f26270 */
[----:B------:R-:W-:Y:S01]  /*2c40*/  @P0 IMAD.MOV.U32 R30, RZ, RZ, RZ ;  /* 0x000000ffff1e0224 */ /* 0x000fe200078e00ff */
[----:B------:R-:W-:Y:S01]  /*2c50*/  @!P0 MOV R30, 0xffffffc0 ;  /* 0xffffffc0001e8802 */ /* 0x000fe20000000f00 */
[----:B------:R-:W-:Y:S01]  /*2c60*/  @!P0 FFMA R0, R0, 1.84467440737095516160e+19, RZ ;  /* 0x5f80000000008823 */ /* 0x000fe200000000ff */
[----:B------:R-:W-:Y:S02]  /*2c70*/  @!P1 FFMA R3, R3, 1.84467440737095516160e+19, RZ ;  /* 0x5f80000003039823 */ /* 0x000fe400000000ff */
[----:B------:R-:W-:-:S07]  /*2c80*/  @!P1 IADD3 R30, PT, PT, R30, 0x40, RZ ;  /* 0x000000401e1e9810 */ /* 0x000fce0007ffe0ff */
.L_x_27:
[----:B------:R-:W-:Y:S02]  /*2c90*/  LEA R34, R16, 0xc0800000, 0x17 ;  /* 0xc080000010227811 */ /* 0x000fe400078eb8ff */
[----:B------:R-:W-:Y:S02]  /*2ca0*/  IADD3 R39, PT, PT, R32, -0x7f, RZ ;  /* 0xffffff8120277810 */ /* 0x000fe40007ffe0ff */
[----:B------:R-:W-:-:S03]  /*2cb0*/  IADD3 R34, PT, PT, -R34, R3, RZ ;  /* 0x0000000322227210 */ /* 0x000fc60007ffe1ff */
[C---:B------:R-:W-:Y:S01]  /*2cc0*/  IMAD R0, R39.reuse, -0x800000, R0 ;  /* 0xff80000027007824 */ /* 0x040fe200078e0200 */
[----:B------:R-:W0:Y:S01]  /*2cd0*/  MUFU.RCP R3, R34 ;  /* 0x0000002200037308 */ /* 0x000e220000001000 */
[----:B------:R-:W-:Y:S01]  /*2ce0*/  FADD.FTZ R37, -R34, -RZ ;  /* 0x800000ff22257221 */ /* 0x000fe20000010100 */
[----:B------:R-:W-:-:S05]  /*2cf0*/  IADD3 R39, PT, PT, R39, 0x7f, -R16 ;  /* 0x0000007f27277810 */ /* 0x000fca0007ffe810 */
[----:B------:R-:W-:Y:S02]  /*2d00*/  IMAD.IADD R30, R39, 0x1, R30 ;  /* 0x00000001271e7824 */ /* 0x000fe400078e021e */
[----:B0-----:R-:W-:-:S04]  /*2d10*/  FFMA R16, R3, R37, 1 ;  /* 0x3f80000003107423 */ /* 0x001fc80000000025 */
[----:B------:R-:W-:-:S04]  /*2d20*/  FFMA R3, R3, R16, R3 ;  /* 0x0000001003037223 */ /* 0x000fc80000000003 */
[----:B------:R-:W-:-:S04]  /*2d30*/  FFMA R32, R0, R3, RZ ;  /* 0x0000000300207223 */ /* 0x000fc800000000ff */
[----:B------:R-:W-:-:S04]  /*2d40*/  FFMA R16, R37, R32, R0 ;  /* 0x0000002025107223 */ /* 0x000fc80000000000 */
[----:B------:R-:W-:-:S04]  /*2d50*/  FFMA R16, R3, R16, R32 ;  /* 0x0000001003107223 */ /* 0x000fc80000000020 */
[----:B------:R-:W-:-:S04]  /*2d60*/  FFMA R39, R37, R16, R0 ;  /* 0x0000001025277223 */ /* 0x000fc80000000000 */
[----:B------:R-:W-:-:S05]  /*2d70*/  FFMA R37, R3, R39, R16 ;  /* 0x0000002703257223 */ /* 0x000fca0000000010 */
[----:B------:R-:W-:-:S04]  /*2d80*/  SHF.R.U32.HI R41, RZ, 0x17, R37 ;  /* 0x00000017ff297819 */ /* 0x000fc80000011625 */
[----:B------:R-:W-:-:S04]  /*2d90*/  LOP3.LUT R41, R41, 0xff, RZ, 0xc0, !PT ;  /* 0x000000ff29297812 */ /* 0x000fc800078ec0ff */
[----:B------:R-:W-:-:S04]  /*2da0*/  IADD3 R0, PT, PT, R41, R30, RZ ;  /* 0x0000001e29007210 */ /* 0x000fc80007ffe0ff */
[----:B------:R-:W-:-:S04]  /*2db0*/  IADD3 R32, PT, PT, R0, -0x1, RZ ;  /* 0xffffffff00207810 */ /* 0x000fc80007ffe0ff */
[----:B------:R-:W-:-:S13]  /*2dc0*/  ISETP.GE.U32.AND P0, PT, R32, 0xfe, PT ;  /* 0x000000fe2000780c */ /* 0x000fda0003f06070 */
[----:B------:R-:W-:Y:S05]  /*2dd0*/  @!P0 BRA `(.L_x_32) ;  /* 0x0000000000808947 */ /* 0x000fea0003800000 */
[----:B------:R-:W-:-:S13]  /*2de0*/  ISETP.GT.AND P0, PT, R0, 0xfe, PT ;  /* 0x000000fe0000780c */ /* 0x000fda0003f04270 */
[----:B------:R-:W-:Y:S05]  /*2df0*/  @P0 BRA `(.L_x_33) ;  /* 0x00000000006c0947 */ /* 0x000fea0003800000 */
[----:B------:R-:W-:-:S13]  /*2e00*/  ISETP.GE.AND P0, PT, R0, 0x1, PT ;  /* 0x000000010000780c */ /* 0x000fda0003f06270 */
[----:B------:R-:W-:Y:S05]  /*2e10*/  @P0 BRA `(.L_x_34) ;  /* 0x0000000000740947 */ /* 0x000fea0003800000 */
[----:B------:R-:W-:Y:S02]  /*2e20*/  ISETP.GE.AND P0, PT, R0, -0x18, PT ;  /* 0xffffffe80000780c */ /* 0x000fe40003f06270 */
[----:B------:R-:W-:-:S11]  /*2e30*/  LOP3.LUT R37, R37, 0x80000000, RZ, 0xc0, !PT ;  /* 0x8000000025257812 */ /* 0x000fd600078ec0ff */
[----:B------:R-:W-:Y:S05]  /*2e40*/  @!P0 BRA `(.L_x_34) ;  /* 0x0000000000688947 */ /* 0x000fea0003800000 */
[CCC-:B------:R-:W-:Y:S01]  /*2e50*/  FFMA.RP R30, R3.reuse, R39.reuse, R16.reuse ;  /* 0x00000027031e7223 */ /* 0x1c0fe20000008010 */
[CCC-:B------:R-:W-:Y:S01]  /*2e60*/  FFMA.RM R41, R3.reuse, R39.reuse, R16.reuse ;  /* 0x0000002703297223 */ /* 0x1c0fe20000004010 */
[----:B------:R-:W-:Y:S01]  /*2e70*/  FFMA.RZ R3, R3, R39, R16 ;  /* 0x0000002703037223 */ /* 0x000fe2000000c010 */
[C---:B------:R-:W-:Y:S02]  /*2e80*/  ISETP.NE.AND P2, PT, R0.reuse, RZ, PT ;  /* 0x000000ff0000720c */ /* 0x040fe40003f45270 */
[----:B------:R-:W-:Y:S02]  /*2e90*/  ISETP.NE.AND P1, PT, R0, RZ, PT ;  /* 0x000000ff0000720c */ /* 0x000fe40003f25270 */
[----:B------:R-:W-:Y:S02]  /*2ea0*/  LOP3.LUT R3, R3, 0x7fffff, RZ, 0xc0, !PT ;  /* 0x007fffff03037812 */ /* 0x000fe400078ec0ff */
[----:B------:R-:W-:Y:S02]  /*2eb0*/  FSETP.NEU.FTZ.AND P0, PT, R30, R41, PT ;  /* 0x000000291e00720b */ /* 0x000fe40003f1d000 */
[----:B------:R-:W-:-:S02]  /*2ec0*/  LOP3.LUT R16, R3, 0x800000, RZ, 0xfc, !PT ;  /* 0x0080000003107812 */ /* 0x000fc400078efcff */
[C---:B------:R-:W-:Y:S02]  /*2ed0*/  IADD3 R3, PT, PT, R0.reuse, 0x20, RZ ;  /* 0x0000002000037810 */ /* 0x040fe40007ffe0ff */
[----:B------:R-:W-:Y:S02]  /*2ee0*/  IADD3 R0, PT, PT, -R0, RZ, RZ ;  /* 0x000000ff00007210 */ /* 0x000fe40007ffe1ff */
[----:B------:R-:W-:Y:S02]  /*2ef0*/  SHF.L.U32 R3, R16, R3, RZ ;  /* 0x0000000310037219 */ /* 0x000fe400000006ff */
[----:B------:R-:W-:Y:S02]  /*2f00*/  SEL R39, R0, RZ, P2 ;  /* 0x000000ff00277207 */ /* 0x000fe40001000000 */
[----:B------:R-:W-:Y:S02]  /*2f10*/  ISETP.NE.AND P1, PT, R3, RZ, P1 ;  /* 0x000000ff0300720c */ /* 0x000fe40000f25270 */
[----:B------:R-:W-:-:S02]  /*2f20*/  SHF.R.U32.HI R39, RZ, R39, R16 ;  /* 0x00000027ff277219 */ /* 0x000fc40000011610 */
[----:B------:R-:W-:Y:S02]  /*2f30*/  PLOP3.LUT P0, PT, P0, P1, PT, 0xf8, 0x8f ;  /* 0x00000000008f781c */ /* 0x000fe40000703f70 */
[----:B------:R-:W-:Y:S02]  /*2f40*/  SHF.R.U32.HI R3, RZ, 0x1, R39 ;  /* 0x00000001ff037819 */ /* 0x000fe40000011627 */
[----:B------:R-:W-:-:S04]  /*2f50*/  SEL R0, RZ, 0x1, !P0 ;  /* 0x00000001ff007807 */ /* 0x000fc80004000000 */
[----:B------:R-:W-:-:S04]  /*2f60*/  LOP3.LUT R0, R0, 0x1, R3, 0xf8, !PT ;  /* 0x0000000100007812 */ /* 0x000fc800078ef803 */
[----:B------:R-:W-:-:S05]  /*2f70*/  LOP3.LUT R0, R0, R39, RZ, 0xc0, !PT ;  /* 0x0000002700007212 */ /* 0x000fca00078ec0ff */
[----:B------:R-:W-:-:S05]  /*2f80*/  IMAD.IADD R0, R3, 0x1, R0 ;  /* 0x0000000103007824 */ /* 0x000fca00078e0200 */
[----:B------:R-:W-:Y:S01]  /*2f90*/  LOP3.LUT R37, R0, R37, RZ, 0xfc, !PT ;  /* 0x0000002500257212 */ /* 0x000fe200078efcff */
[----:B------:R-:W-:Y:S06]  /*2fa0*/  BRA `(.L_x_34) ;  /* 0x0000000000107947 */ /* 0x000fec0003800000 */
.L_x_33:
[----:B------:R-:W-:-:S04]  /*2fb0*/  LOP3.LUT R37, R37, 0x80000000, RZ, 0xc0, !PT ;  /* 0x8000000025257812 */ /* 0x000fc800078ec0ff */
[----:B------:R-:W-:Y:S01]  /*2fc0*/  LOP3.LUT R37, R37, 0x7f800000, RZ, 0xfc, !PT ;  /* 0x7f80000025257812 */ /* 0x000fe200078efcff */
[----:B------:R-:W-:Y:S06]  /*2fd0*/  BRA `(.L_x_34) ;  /* 0x0000000000047947 */ /* 0x000fec0003800000 */
.L_x_32:
[----:B------:R-:W-:-:S07]  /*2fe0*/  LEA R37, R30, R37, 0x17 ;  /* 0x000000251e257211 */ /* 0x000fce00078eb8ff */
.L_x_34:
[----:B------:R-:W-:Y:S01]  /*2ff0*/  MOV R0, R37 ;  /* 0x0000002500007202 */ /* 0x000fe20000000f00 */
[----:B------:R-:W-:Y:S06]  /*3000*/  BRA `(.L_x_35) ;  /* 0x0000000000207947 */ /* 0x000fec0003800000 */
.L_x_31:
[----:B------:R-:W-:-:S04]  /*3010*/  LOP3.LUT R0, R3, 0x80000000, R0, 0x48, !PT ;  /* 0x8000000003007812 */ /* 0x000fc800078e4800 */
[----:B------:R-:W-:Y:S01]  /*3020*/  LOP3.LUT R0, R0, 0x7f800000, RZ, 0xfc, !PT ;  /* 0x7f80000000007812 */ /* 0x000fe200078efcff */
[----:B------:R-:W-:Y:S06]  /*3030*/  BRA `(.L_x_35) ;  /* 0x0000000000147947 */ /* 0x000fec0003800000 */
.L_x_30:
[----:B------:R-:W-:Y:S01]  /*3040*/  LOP3.LUT R0, R3, 0x80000000, R0, 0x48, !PT ;  /* 0x8000000003007812 */ /* 0x000fe200078e4800 */
[----:B------:R-:W-:Y:S06]  /*3050*/  BRA `(.L_x_35) ;  /* 0x00000000000c7947 */ /* 0x000fec0003800000 */
.L_x_29:
[----:B------:R-:W0:Y:S01]  /*3060*/  MUFU.RSQ R0, -QNAN ;  /* 0xffc0000000007908 */ /* 0x000e220000001400 */
[----:B------:R-:W-:Y:S05]  /*3070*/  BRA `(.L_x_35) ;  /* 0x0000000000047947 */ /* 0x000fea0003800000 */
.L_x_28:
[----:B------:R-:W-:-:S07]  /*3080*/  FADD.FTZ R0, R0, R3 ;  /* 0x0000000300007221 */ /* 0x000fce0000010000 */
.L_x_35:
[----:B------:R-:W-:Y:S01]  /*3090*/  HFMA2 R37, -RZ, RZ, 0, 0 ;  /* 0x00000000ff257431 */ /* 0x000fe200000001ff */
[----:B------:R-:W-:-:S04]  /*30a0*/  MOV R36, R14 ;  /* 0x0000000e00247202 */ /* 0x000fc80000000f00 */
[----:B0-----:R-:W-:Y:S05]  /*30b0*/  RET.REL.NODEC R36 `(_Z9Torus_DivPfS_S_) ;  /* 0xffffffcc24d07950 */ /* 0x001fea0003c3ffff */
.L_x_36:
[----:B------:R-:W-:-:S00]  /*30c0*/  BRA `(.L_x_36) ;  /* 0xfffffffc00fc7947 */ /* 0x000fc0000383ffff */
[----:B------:R-:W-:-:S00]  /*30d0*/  NOP ;  /* 0x0000000000007918 */ /* 0x000fc00000000000 */
        /* <DEDUP_REMOVED lines=10> */
.L_x_37:


//--------------------- .nv.shared.reserved.0     --------------------------
	.section	.nv.shared.reserved.0,"aw",@nobits
	.weak		__nv_reservedSMEM_offset_0_alias
	.size		__nv_reservedSMEM_offset_0_alias, 0, 64
	.other		__nv_reservedSMEM_offset_0_alias,@"STO_CUDA_RESERVED_SHARED STV_DEFAULT"
__nv_reservedSMEM_offset_0_alias:
	.zero		0
	.zero		64


//--------------------- .nv.constant0._Z9Torus_DivPfS_S_ --------------------------
	.section	.nv.constant0._Z9Torus_DivPfS_S_,"a",@progbits
	.sectionflags	@""
	.align	4
.nv.constant0._Z9Torus_DivPfS_S_:
	.zero		920


//--------------------- SYMBOLS --------------------------

	.type		.nv.reservedSmem.offset0,@object
	.size		.nv.reservedSmem.offset0,0x4
